def matmul_kernel(
    a_ptr,
    b_ptr,
    c_ptr,
    M,
    N,
    K,
    stride_am,
    stride_ak,
    stride_bk,
    stride_bn,
    stride_cm,
    stride_cn,
    BLOCK_M: tl.constexpr,
    BLOCK_N: tl.constexpr,
    BLOCK_K: tl.constexpr,
    GROUP_M: tl.constexpr,
):
    pid = tl.program_id(axis=0)
    num_pid_m = tl.cdiv(M, BLOCK_M)
    num_pid_n = tl.cdiv(N, BLOCK_N)
    num_pid_in_group = GROUP_M * num_pid_n
    group_id = pid // num_pid_in_group
    first_pid_m = group_id * GROUP_M
    group_size_m = min(num_pid_m - first_pid_m, GROUP_M)
    pid_m = first_pid_m + ((pid % num_pid_in_group) % group_size_m)
    pid_n = (pid % num_pid_in_group) // group_size_m

    offs_am = (pid_m * BLOCK_M + tl.arange(0, BLOCK_M)) % M
    offs_bn = (pid_n * BLOCK_N + tl.arange(0, BLOCK_N)) % N
    offs_k = tl.arange(0, BLOCK_K)
    a_ptrs = a_ptr + offs_am[:, None] * stride_am + offs_k[None, :] * stride_ak
    b_ptrs = b_ptr + offs_k[:, None] * stride_bk + offs_bn[None, :] * stride_bn

    acc = tl.zeros((BLOCK_M, BLOCK_N), dtype=tl.float32)
    for kk in range(0, tl.cdiv(K, BLOCK_K)):
        a = tl.load(a_ptrs, mask=offs_k[None, :] < K - kk * BLOCK_K, other=0.0)
        b = tl.load(b_ptrs, mask=offs_k[:, None] < K - kk * BLOCK_K, other=0.0)
        acc = tl.dot(a, b, acc)
        a_ptrs += BLOCK_K * stride_ak
        b_ptrs += BLOCK_K * stride_bk

    c = acc.to(c_ptr.dtype.element_ty)
    offs_cm = pid_m * BLOCK_M + tl.arange(0, BLOCK_M)
    offs_cn = pid_n * BLOCK_N + tl.arange(0, BLOCK_N)
    c_ptrs = c_ptr + offs_cm[:, None] * stride_cm + offs_cn[None, :] * stride_cn
    mask = (offs_cm[:, None] < M) & (offs_cn[None, :] < N)
    tl.store(c_ptrs, c, mask=mask)

# config = {"BLOCK_K": 128, "BLOCK_M": 16, "BLOCK_N": 32, "GROUP_M": 8, "arch": "sm_90", "dtype": "bf16", "num_ctas": 1, "num_stages": 2, "num_warps": 8}
# arch = sm_90


// ===== COMPILED SASS (sm_90a) =====

	.target	sm_90a

	.elftype	@"ET_EXEC"


//--------------------- .note.nv.tkinfo           --------------------------
	.section	.note.nv.tkinfo,"",@"SHT_NOTE"
	.sectionflags	@"SHF_NOTE_NV_TKINFO"
	.tkinfo
        /*0018*/ 	.word	0x00000002
        /*0030*/ 	.string	""
        /*0030*/ 	.string	"ptxas"
        /*0030*/ 	.string	"Cuda compilation tools, release 13.0, V13.0.88"
        /*0030*/ 	.string	"Build cuda_13.0.r13.0/compiler.36424714_0"
        /*0030*/ 	.string	"-v  -suppress-debug-info  -lineinfo  -arch sm_90a "



//--------------------- .note.nv.cuinfo           --------------------------
	.section	.note.nv.cuinfo,"",@"SHT_NOTE"
	.sectionflags	@"SHF_NOTE_NV_CUINFO"
        /*0018*/ 	.short	0x0002
        /*001a*/ 	.short	0x005a
        /*001c*/ 	.short	0x0082
	.zero		2


//--------------------- .nv.info                  --------------------------
	.section	.nv.info,"",@"SHT_CUDA_INFO"
	.align	4


	//----- nvinfo : EIATTR_REGCOUNT
	.align		4
        /*0000*/ 	.byte	0x04, 0x2f
        /*0002*/ 	.short	(.L_1 - .L_0)
	.align		4
.L_0:
        /*0004*/ 	.word	index@(matmul_kernel)
        /*0008*/ 	.word	0x00000067


	//----- nvinfo : EIATTR_FRAME_SIZE
	.align		4
.L_1:
        /*000c*/ 	.byte	0x04, 0x11
        /*000e*/ 	.short	(.L_3 - .L_2)
	.align		4
.L_2:
        /*0010*/ 	.word	index@(matmul_kernel)
        /*0014*/ 	.word	0x00000000


	//----- nvinfo : EIATTR_MIN_STACK_SIZE
	.align		4
.L_3:
        /*0018*/ 	.byte	0x04, 0x12
        /*001a*/ 	.short	(.L_5 - .L_4)
	.align		4
.L_4:
        /*001c*/ 	.word	index@(matmul_kernel)
        /*0020*/ 	.word	0x00000000
.L_5:


//--------------------- .nv.compat                --------------------------
	.section	.nv.compat,"",@"SHT_CUDA_COMPAT_INFO"
	.align	4
        /*0000*/ 	.byte	0x02, 0x09, 0x01, 0x00, 0x02, 0x02, 0x01, 0x00, 0x02, 0x05, 0x05, 0x00, 0x03, 0x07, 0x01, 0x01
        /*0010*/ 	.byte	0x02, 0x03, 0x00, 0x00, 0x02, 0x06, 0x01, 0x00, 0x04, 0x0b, 0x08, 0x00, 0x00, 0x00, 0x00, 0x00
        /*0020*/ 	.byte	0x00, 0x00, 0x00, 0x00


//--------------------- .nv.info.matmul_kernel    --------------------------
	.section	.nv.info.matmul_kernel,"",@"SHT_CUDA_INFO"
	.sectionflags	@""
	.align	4


	//----- nvinfo : EIATTR_CUDA_API_VERSION
	.align		4
        /*0000*/ 	.byte	0x04, 0x37
        /*0002*/ 	.short	(.L_7 - .L_6)
.L_6:
        /*0004*/ 	.word	0x00000082


	//----- nvinfo : EIATTR_KPARAM_INFO
	.align		4
.L_7:
        /*0008*/ 	.byte	0x04, 0x17
        /*000a*/ 	.short	(.L_9 - .L_8)
.L_8:
        /*000c*/ 	.word	0x00000000
        /*0010*/ 	.short	0x000d
        /*0012*/ 	.short	0x0048
        /*0014*/ 	.byte	0x00, 0xf4, 0x21, 0x00


	//----- nvinfo : EIATTR_KPARAM_INFO
	.align		4
.L_9:
        /*0018*/ 	.byte	0x04, 0x17
        /*001a*/ 	.short	(.L_11 - .L_10)
.L_10:
        /*001c*/ 	.word	0x00000000
        /*0020*/ 	.short	0x000c
        /*0022*/ 	.short	0x0040
        /*0024*/ 	.byte	0x00, 0xf4, 0x21, 0x00


	//----- nvinfo : EIATTR_KPARAM_INFO
	.align		4
.L_11:
        /*0028*/ 	.byte	0x04, 0x17
        /*002a*/ 	.short	(.L_13 - .L_12)
.L_12:
        /*002c*/ 	.word	0x00000000
        /*0030*/ 	.short	0x000b
        /*0032*/ 	.short	0x0038
        /*0034*/ 	.byte	0x00, 0xf0, 0x11, 0x00


	//----- nvinfo : EIATTR_KPARAM_INFO
	.align		4
.L_13:
        /*0038*/ 	.byte	0x04, 0x17
        /*003a*/ 	.short	(.L_15 - .L_14)
.L_14:
        /*003c*/ 	.word	0x00000000
        /*0040*/ 	.short	0x000a
        /*0042*/ 	.short	0x0034
        /*0044*/ 	.byte	0x00, 0xf0, 0x11, 0x00


	//----- nvinfo : EIATTR_KPARAM_INFO
	.align		4
.L_15:
        /*0048*/ 	.byte	0x04, 0x17
        /*004a*/ 	.short	(.L_17 - .L_16)
.L_16:
        /*004c*/ 	.word	0x00000000
        /*0050*/ 	.short	0x0009
        /*0052*/ 	.short	0x0030
        /*0054*/ 	.byte	0x00, 0xf0, 0x11, 0x00


	//----- nvinfo : EIATTR_KPARAM_INFO
	.align		4
.L_17:
        /*0058*/ 	.byte	0x04, 0x17
        /*005a*/ 	.short	(.L_19 - .L_18)
.L_18:
        /*005c*/ 	.word	0x00000000
        /*0060*/ 	.short	0x0008
        /*0062*/ 	.short	0x002c
        /*0064*/ 	.byte	0x00, 0xf0, 0x11, 0x00


	//----- nvinfo : EIATTR_KPARAM_INFO
	.align		4
.L_19:
        /*0068*/ 	.byte	0x04, 0x17
        /*006a*/ 	.short	(.L_21 - .L_20)
.L_20:
        /*006c*/ 	.word	0x00000000
        /*0070*/ 	.short	0x0007
        /*0072*/ 	.short	0x0028
        /*0074*/ 	.byte	0x00, 0xf0, 0x11, 0x00


	//----- nvinfo : EIATTR_KPARAM_INFO
	.align		4
.L_21:
        /*0078*/ 	.byte	0x04, 0x17
        /*007a*/ 	.short	(.L_23 - .L_22)
.L_22:
        /*007c*/ 	.word	0x00000000
        /*0080*/ 	.short	0x0006
        /*0082*/ 	.short	0x0024
        /*0084*/ 	.byte	0x00, 0xf0, 0x11, 0x00


	//----- nvinfo : EIATTR_KPARAM_INFO
	.align		4
.L_23:
        /*0088*/ 	.byte	0x04, 0x17
        /*008a*/ 	.short	(.L_25 - .L_24)
.L_24:
        /*008c*/ 	.word	0x00000000
        /*0090*/ 	.short	0x0005
        /*0092*/ 	.short	0x0020
        /*0094*/ 	.byte	0x00, 0xf0, 0x11, 0x00


	//----- nvinfo : EIATTR_KPARAM_INFO
	.align		4
.L_25:
        /*0098*/ 	.byte	0x04, 0x17
        /*009a*/ 	.short	(.L_27 - .L_26)
.L_26:
        /*009c*/ 	.word	0x00000000
        /*00a0*/ 	.short	0x0004
        /*00a2*/ 	.short	0x001c
        /*00a4*/ 	.byte	0x00, 0xf0, 0x11, 0x00


	//----- nvinfo : EIATTR_KPARAM_INFO
	.align		4
.L_27:
        /*00a8*/ 	.byte	0x04, 0x17
        /*00aa*/ 	.short	(.L_29 - .L_28)
.L_28:
        /*00ac*/ 	.word	0x00000000
        /*00b0*/ 	.short	0x0003
        /*00b2*/ 	.short	0x0018
        /*00b4*/ 	.byte	0x00, 0xf0, 0x11, 0x00


	//----- nvinfo : EIATTR_KPARAM_INFO
	.align		4
.L_29:
        /*00b8*/ 	.byte	0x04, 0x17
        /*00ba*/ 	.short	(.L_31 - .L_30)
.L_30:
        /*00bc*/ 	.word	0x00000000
        /*00c0*/ 	.short	0x0002
        /*00c2*/ 	.short	0x0010
        /*00c4*/ 	.byte	0x00, 0xf4, 0x21, 0x00


	//----- nvinfo : EIATTR_KPARAM_INFO
	.align		4
.L_31:
        /*00c8*/ 	.byte	0x04, 0x17
        /*00ca*/ 	.short	(.L_33 - .L_32)
.L_32:
        /*00cc*/ 	.word	0x00000000
        /*00d0*/ 	.short	0x0001
        /*00d2*/ 	.short	0x0008
        /*00d4*/ 	.byte	0x00, 0xf4, 0x21, 0x00


	//----- nvinfo : EIATTR_KPARAM_INFO
	.align		4
.L_33:
        /*00d8*/ 	.byte	0x04, 0x17
        /*00da*/ 	.short	(.L_35 - .L_34)
.L_34:
        /*00dc*/ 	.word	0x00000000
        /*00e0*/ 	.short	0x0000
        /*00e2*/ 	.short	0x0000
        /*00e4*/ 	.byte	0x00, 0xf4, 0x21, 0x00


	//----- nvinfo : EIATTR_SPARSE_MMA_MASK
	.align		4
.L_35:
        /*00e8*/ 	.byte	0x03, 0x50
        /*00ea*/ 	.short	0x0000


	//----- nvinfo : EIATTR_MAXREG_COUNT
	.align		4
        /*00ec*/ 	.byte	0x03, 0x1b
        /*00ee*/ 	.short	0x00ff


	//----- nvinfo : EIATTR_NUM_BARRIERS
	.align		4
        /*00f0*/ 	.byte	0x02, 0x4c
        /*00f2*/ 	.byte	0x01
	.zero		1


	//----- nvinfo : EIATTR_MERCURY_ISA_VERSION
	.align		4
        /*00f4*/ 	.byte	0x03, 0x5f
        /*00f6*/ 	.short	0x0101


	//----- nvinfo : EIATTR_EXIT_INSTR_OFFSETS
	.align		4
        /*00f8*/ 	.byte	0x04, 0x1c
        /*00fa*/ 	.short	(.L_37 - .L_36)


	//   ....[0]....
.L_36:
        /*00fc*/ 	.word	0x00002880


	//   ....[1]....
        /*0100*/ 	.word	0x000028b0


	//----- nvinfo : EIATTR_REQNTID
	.align		4
.L_37:
        /*0104*/ 	.byte	0x04, 0x10
        /*0106*/ 	.short	(.L_39 - .L_38)
.L_38:
        /*0108*/ 	.word	0x00000100
        /*010c*/ 	.word	0x00000001
        /*0110*/ 	.word	0x00000001


	//----- nvinfo : EIATTR_CBANK_PARAM_SIZE
	.align		4
.L_39:
        /*0114*/ 	.byte	0x03, 0x19
        /*0116*/ 	.short	0x0050


	//----- nvinfo : EIATTR_PARAM_CBANK
	.align		4
        /*0118*/ 	.byte	0x04, 0x0a
        /*011a*/ 	.short	(.L_41 - .L_40)
	.align		4
.L_40:
        /*011c*/ 	.word	index@(.nv.constant0.matmul_kernel)
        /*0120*/ 	.short	0x0210
        /*0122*/ 	.short	0x0050


	//----- nvinfo : EIATTR_SW_WAR
	.align		4
.L_41:
        /*0124*/ 	.byte	0x04, 0x36
        /*0126*/ 	.short	(.L_43 - .L_42)
.L_42:
        /*0128*/ 	.word	0x00000008
.L_43:


//--------------------- .nv.callgraph             --------------------------
	.section	.nv.callgraph,"",@"SHT_CUDA_CALLGRAPH"
	.align	4
	.sectionentsize	8
	.align		4
        /*0000*/ 	.word	0x00000000
	.align		4
        /*0004*/ 	.word	0xffffffff
	.align		4
        /*0008*/ 	.word	0x00000000
	.align		4
        /*000c*/ 	.word	0xfffffffe
	.align		4
        /*0010*/ 	.word	0x00000000
	.align		4
        /*0014*/ 	.word	0xfffffffd
	.align		4
        /*0018*/ 	.word	0x00000000
	.align		4
        /*001c*/ 	.word	0xfffffffc


//--------------------- .text.matmul_kernel       --------------------------
	.section	.text.matmul_kernel,"ax",@progbits
	.align	128
        .global         matmul_kernel
        .type           matmul_kernel,@function
        .size           matmul_kernel,(.L_x_3 - matmul_kernel)
        .other          matmul_kernel,@"STO_CUDA_ENTRY STV_DEFAULT"
matmul_kernel:
.text.matmul_kernel:
[----:B------:R-:W-:Y:S08]  /*0000*/  LDC R1, c[0x0][0x28] ;  /* 0x00000a00ff017b82 */ /* 0x000ff00000000800 */
[----:B------:R-:W0:Y:S01]  /*0010*/  LDC.64 R14, c[0x0][0x228] ;  /* 0x00008a00ff0e7b82 */ /* 0x000e220000000a00 */
[----:B------:R-:W1:Y:S01]  /*0020*/  S2R R5, SR_CTAID.X ;  /* 0x0000000000057919 */ /* 0x000e620000002500 */
[----:B------:R-:W-:Y:S01]  /*0030*/  UMOV UR4, 0x400 ;  /* 0x0000040000047882 */ /* 0x000fe20000000000 */
[----:B------:R-:W-:Y:S01]  /*0040*/  ULDC.64 UR6, c[0x0][0x208] ;  /* 0x0000820000067ab9 */ /* 0x000fe20000000a00 */
[----:B------:R-:W2:Y:S04]  /*0050*/  S2R R58, SR_TID.X ;  /* 0x00000000003a7919 */ /* 0x000ea80000002100 */
[----:B------:R-:W3:Y:S08]  /*0060*/  LDC R54, c[0x0][0x230] ;  /* 0x00008c00ff367b82 */ /* 0x000ef00000000800 */
[----:B------:R-:W4:Y:S01]  /*0070*/  S2UR UR5, SR_CgaCtaId ;  /* 0x00000000000579c3 */ /* 0x000f220000008800 */
[----:B0-----:R-:W-:-:S05]  /*0080*/  VIADD R0, R15, 0x1f ;  /* 0x0000001f0f007836 */ /* 0x001fca0000000000 */
[----:B------:R-:W-:Y:S01]  /*0090*/  SHF.R.S32.HI R3, RZ, 0x1f, R0 ;  /* 0x0000001fff037819 */ /* 0x000fe20000011400 */
[----:B---3--:R-:W-:-:S03]  /*00a0*/  VIADD R54, R54, 0x7f ;  /* 0x0000007f36367836 */ /* 0x008fc60000000000 */
[----:B------:R-:W-:Y:S02]  /*00b0*/  LEA.HI R3, R3, R0, RZ, 0x5 ;  /* 0x0000000003037211 */ /* 0x000fe400078f28ff */
[----:B-1----:R-:W-:Y:S02]  /*00c0*/  IABS R8, R5 ;  /* 0x0000000500087213 */ /* 0x002fe40000000000 */
[----:B------:R-:W-:Y:S01]  /*00d0*/  SHF.R.S32.HI R3, RZ, 0x5, R3 ;  /* 0x00000005ff037819 */ /* 0x000fe20000011403 */
[----:B----4-:R-:W-:-:S04]  /*00e0*/  ULEA UR4, UR5, UR4, 0x18 ;  /* 0x0000000405047291 */ /* 0x010fc8000f8ec03f */
[----:B------:R-:W-:-:S05]  /*00f0*/  IMAD.SHL.U32 R4, R3, 0x8, RZ ;  /* 0x0000000803047824 */ /* 0x000fca00078e00ff */
[-C--:B------:R-:W-:Y:S02]  /*0100*/  IABS R7, R4.reuse ;  /* 0x0000000400077213 */ /* 0x080fe40000000000 */
[----:B------:R-:W-:Y:S02]  /*0110*/  IABS R10, R4 ;  /* 0x00000004000a7213 */ /* 0x000fe40000000000 */
[----:B------:R-:W0:Y:S08]  /*0120*/  I2F.RP R0, R7 ;  /* 0x0000000700007306 */ /* 0x000e300000209400 */
[----:B0-----:R-:W0:Y:S02]  /*0130*/  MUFU.RCP R0, R0 ;  /* 0x0000000000007308 */ /* 0x001e240000001000 */
[----:B0-----:R-:W-:-:S02]  /*0140*/  VIADD R2, R0, 0xffffffe ;  /* 0x0ffffffe00027836 */ /* 0x001fc40000000000 */
[----:B------:R-:W-:-:S04]  /*0150*/  IMAD.MOV R0, RZ, RZ, -R10 ;  /* 0x000000ffff007224 */ /* 0x000fc800078e0a0a */
[----:B------:R0:W1:Y:S02]  /*0160*/  F2I.FTZ.U32.TRUNC.NTZ R3, R2 ;  /* 0x0000000200037305 */ /* 0x000064000021f000 */
[----:B0-----:R-:W-:Y:S02]  /*0170*/  IMAD.MOV.U32 R2, RZ, RZ, RZ ;  /* 0x000000ffff027224 */ /* 0x001fe400078e00ff */
[----:B-1----:R-:W-:-:S04]  /*0180*/  IMAD.MOV R6, RZ, RZ, -R3 ;  /* 0x000000ffff067224 */ /* 0x002fc800078e0a03 */
[----:B------:R-:W-:Y:S02]  /*0190*/  IMAD R9, R6, R7, RZ ;  /* 0x0000000706097224 */ /* 0x000fe400078e02ff */
[----:B------:R-:W-:Y:S02]  /*01a0*/  IMAD.MOV.U32 R6, RZ, RZ, R8 ;  /* 0x000000ffff067224 */ /* 0x000fe400078e0008 */
[----:B------:R-:W-:-:S06]  /*01b0*/  IMAD.HI.U32 R3, R3, R9, R2 ;  /* 0x0000000903037227 */ /* 0x000fcc00078e0002 */
[----:B------:R-:W-:-:S04]  /*01c0*/  IMAD.HI.U32 R3, R3, R6, RZ ;  /* 0x0000000603037227 */ /* 0x000fc800078e00ff */
[----:B------:R-:W-:-:S05]  /*01d0*/  IMAD R0, R3, R0, R6 ;  /* 0x0000000003007224 */ /* 0x000fca00078e0206 */
[----:B------:R-:W-:-:S13]  /*01e0*/  ISETP.GT.U32.AND P1, PT, R7, R0, PT ;  /* 0x000000000700720c */ /* 0x000fda0003f24070 */
[----:B------:R-:W-:Y:S02]  /*01f0*/  @!P1 IMAD.IADD R0, R0, 0x1, -R7 ;  /* 0x0000000100009824 */ /* 0x000fe400078e0a07 */
[----:B------:R-:W-:Y:S01]  /*0200*/  @!P1 VIADD R3, R3, 0x1 ;  /* 0x0000000103039836 */ /* 0x000fe20000000000 */
[----:B------:R-:W-:Y:S02]  /*0210*/  ISETP.NE.AND P1, PT, R4, RZ, PT ;  /* 0x000000ff0400720c */ /* 0x000fe40003f25270 */
[----:B------:R-:W-:Y:S02]  /*0220*/  ISETP.GE.U32.AND P0, PT, R0, R7, PT ;  /* 0x000000070000720c */ /* 0x000fe40003f06070 */
[----:B------:R-:W-:-:S04]  /*0230*/  LOP3.LUT R0, R5, R4, RZ, 0x3c, !PT ;  /* 0x0000000405007212 */ /* 0x000fc800078e3cff */
[----:B------:R-:W-:Y:S01]  /*0240*/  ISETP.GE.AND P2, PT, R0, RZ, PT ;  /* 0x000000ff0000720c */ /* 0x000fe20003f46270 */
[----:B------:R-:W-:-:S06]  /*0250*/  VIADD R0, R14, 0xf ;  /* 0x0000000f0e007836 */ /* 0x000fcc0000000000 */
[----:B------:R-:W-:-:S04]  /*0260*/  @P0 VIADD R3, R3, 0x1 ;  /* 0x0000000103030836 */ /* 0x000fc80000000000 */
[----:B------:R-:W-:Y:S01]  /*0270*/  IMAD.MOV.U32 R2, RZ, RZ, R3 ;  /* 0x000000ffff027224 */ /* 0x000fe200078e0003 */
[----:B------:R-:W-:-:S03]  /*0280*/  SHF.R.S32.HI R3, RZ, 0x1f, R0 ;  /* 0x0000001fff037819 */ /* 0x000fc60000011400 */
[----:B------:R-:W-:Y:S01]  /*0290*/  @!P2 IMAD.MOV R2, RZ, RZ, -R2 ;  /* 0x000000ffff02a224 */ /* 0x000fe200078e0a02 */
[----:B------:R-:W-:Y:S02]  /*02a0*/  @!P1 LOP3.LUT R2, RZ, R4, RZ, 0x33, !PT ;  /* 0x00000004ff029212 */ /* 0x000fe400078e33ff */
[----:B------:R-:W-:-:S03]  /*02b0*/  LEA.HI R3, R3, R0, RZ, 0x4 ;  /* 0x0000000003037211 */ /* 0x000fc600078f20ff */
[----:B------:R-:W-:Y:S02]  /*02c0*/  IMAD.SHL.U32 R6, R2, 0x8, RZ ;  /* 0x0000000802067824 */ /* 0x000fe400078e00ff */
[----:B------:R-:W-:-:S03]  /*02d0*/  IMAD.MOV R2, RZ, RZ, -R2 ;  /* 0x000000ffff027224 */ /* 0x000fc600078e0a02 */
[----:B------:R-:W-:Y:S01]  /*02e0*/  LEA.HI.SX32 R3, R3, -R6, 0x1c ;  /* 0x8000000603037211 */ /* 0x000fe200078fe2ff */
[----:B------:R-:W-:-:S03]  /*02f0*/  IMAD R4, R4, R2, R5 ;  /* 0x0000000204047224 */ /* 0x000fc600078e0205 */
[----:B------:R-:W-:Y:S02]  /*0300*/  VIMNMX R11, R3, 0x8, PT ;  /* 0x00000008030b7848 */ /* 0x000fe40003fe0100 */
[----:B------:R-:W-:Y:S02]  /*0310*/  IABS R9, R4 ;  /* 0x0000000400097213 */ /* 0x000fe40000000000 */
[----:B------:R-:W-:-:S04]  /*0320*/  IABS R7, R11 ;  /* 0x0000000b00077213 */ /* 0x000fc80000000000 */
[----:B------:R-:W0:Y:S08]  /*0330*/  I2F.RP R0, R7 ;  /* 0x0000000700007306 */ /* 0x000e300000209400 */
[----:B0-----:R-:W0:Y:S02]  /*0340*/  MUFU.RCP R0, R0 ;  /* 0x0000000000007308 */ /* 0x001e240000001000 */
[----:B0-----:R-:W-:-:S06]  /*0350*/  VIADD R3, R0, 0xffffffe ;  /* 0x0ffffffe00037836 */ /* 0x001fcc0000000000 */
[----:B------:R-:W0:Y:S02]  /*0360*/  F2I.FTZ.U32.TRUNC.NTZ R3, R3 ;  /* 0x0000000300037305 */ /* 0x000e24000021f000 */
[----:B0-----:R-:W-:-:S04]  /*0370*/  IMAD.MOV R8, RZ, RZ, -R3 ;  /* 0x000000ffff087224 */ /* 0x001fc800078e0a03 */
[----:B------:R-:W-:Y:S01]  /*0380*/  IMAD.MOV.U32 R2, RZ, RZ, R8 ;  /* 0x000000ffff027224 */ /* 0x000fe200078e0008 */
[----:B------:R-:W-:-:S03]  /*0390*/  IABS R8, R11 ;  /* 0x0000000b00087213 */ /* 0x000fc60000000000 */
[----:B------:R-:W-:Y:S02]  /*03a0*/  IMAD R5, R2, R7, RZ ;  /* 0x0000000702057224 */ /* 0x000fe400078e02ff */
[----:B------:R-:W-:Y:S02]  /*03b0*/  IMAD.MOV.U32 R2, RZ, RZ, RZ ;  /* 0x000000ffff027224 */ /* 0x000fe400078e00ff */
[----:B------:R-:W-:Y:S02]  /*03c0*/  IMAD.MOV R0, RZ, RZ, -R8 ;  /* 0x000000ffff007224 */ /* 0x000fe400078e0a08 */
[----:B------:R-:W-:Y:S01]  /*03d0*/  IMAD.HI.U32 R2, R3, R5, R2 ;  /* 0x0000000503027227 */ /* 0x000fe200078e0002 */
[----:B--2---:R-:W-:-:S05]  /*03e0*/  LOP3.LUT R3, R58, 0xf, RZ, 0xc0, !PT ;  /* 0x0000000f3a037812 */ /* 0x004fca00078ec0ff */
        /* <DEDUP_REMOVED lines=8> */
[----:B------:R-:W-:-:S07]  /*0470*/  ISETP.GE.AND P2, PT, R0, RZ, PT ;  /* 0x000000ff0000720c */ /* 0x000fce0003f46270 */
[----:B------:R-:W-:Y:S01]  /*0480*/  @P0 VIADD R2, R2, 0x1 ;  /* 0x0000000102020836 */ /* 0x000fe20000000000 */
[----:B------:R-:W-:-:S03]  /*0490*/  ISETP.GT.AND P0, PT, R54, 0x7f, PT ;  /* 0x0000007f3600780c */ /* 0x000fc60003f04270 */
[----:B------:R-:W-:Y:S01]  /*04a0*/  IMAD.MOV.U32 R5, RZ, RZ, R2 ;  /* 0x000000ffff057224 */ /* 0x000fe200078e0002 */
[----:B------:R-:W-:-:S03]  /*04b0*/  SHF.R.U32.HI R2, RZ, 0x4, R58 ;  /* 0x00000004ff027819 */ /* 0x000fc6000001163a */
[----:B------:R-:W-:Y:S01]  /*04c0*/  @!P2 IMAD.MOV R5, RZ, RZ, -R5 ;  /* 0x000000ffff05a224 */ /* 0x000fe200078e0a05 */
[----:B------:R-:W-:Y:S02]  /*04d0*/  @!P1 LOP3.LUT R5, RZ, R11, RZ, 0x33, !PT ;  /* 0x0000000bff059212 */ /* 0x000fe400078e33ff */
[----:B------:R-:W-:-:S03]  /*04e0*/  SGXT.U32 R2, R2, 0x4 ;  /* 0x000000040202781a */ /* 0x000fc60000000000 */
[----:B------:R-:W-:Y:S01]  /*04f0*/  IMAD.MOV R0, RZ, RZ, -R5 ;  /* 0x000000ffff007224 */ /* 0x000fe200078e0a05 */
[----:B------:R-:W-:Y:S01]  /*0500*/  @!P0 PRMT R48, RZ, 0x7610, R48 ;  /* 0x00007610ff308816 */ /* 0x000fe20000000030 */
[----:B------:R-:W-:Y:S01]  /*0510*/  IMAD.SHL.U32 R5, R5, 0x20, RZ ;  /* 0x0000002005057824 */ /* 0x000fe200078e00ff */
[----:B------:R-:W-:Y:S01]  /*0520*/  @!P0 PRMT R50, RZ, 0x7610, R50 ;  /* 0x00007610ff328816 */ /* 0x000fe20000000032 */
[----:B------:R-:W-:Y:S01]  /*0530*/  IMAD R0, R11, R0, R4 ;  /* 0x000000000b007224 */ /* 0x000fe200078e0204 */
[----:B------:R-:W-:Y:S02]  /*0540*/  @!P0 PRMT R48, R48, 0x5410, RZ ;  /* 0x0000541030308816 */ /* 0x000fe400000000ff */
[----:B------:R-:W-:Y:S01]  /*0550*/  @!P0 PRMT R50, R50, 0x5410, RZ ;  /* 0x0000541032328816 */ /* 0x000fe200000000ff */
[----:B------:R-:W-:-:S04]  /*0560*/  IMAD.IADD R0, R6, 0x1, R0 ;  /* 0x0000000106007824 */ /* 0x000fc800078e0200 */
[----:B------:R-:W-:Y:S02]  /*0570*/  IMAD R0, R0, 0x10, R3 ;  /* 0x0000001000007824 */ /* 0x000fe400078e0203 */
[----:B------:R-:W-:-:S05]  /*0580*/  @!P0 IMAD.SHL.U32 R3, R58, 0x20, RZ ;  /* 0x000000203a038824 */ /* 0x000fca00078e00ff */
[----:B------:R-:W-:Y:S01]  /*0590*/  @!P0 LOP3.LUT R4, R3, 0x60, RZ, 0xc0, !PT ;  /* 0x0000006003048812 */ /* 0x000fe200078ec0ff */
[----:B------:R-:W-:Y:S06]  /*05a0*/  @!P0 BRA `(.L_x_0) ;  /* 0x0000002000048947 */ /* 0x000fec0003800000 */
[----:B------:R-:W-:Y:S01]  /*05b0*/  IABS R19, R14 ;  /* 0x0000000e00137213 */ /* 0x000fe20000000000 */
[----:B------:R-:W-:Y:S01]  /*05c0*/  ULDC UR5, c[0x0][0x234] ;  /* 0x00008d0000057ab9 */ /* 0x000fe20000000800 */
[----:B------:R-:W-:Y:S01]  /*05d0*/  IABS R4, R15 ;  /* 0x0000000f00047213 */ /* 0x000fe20000000000 */
[----:B------:R-:W-:Y:S01]  /*05e0*/  ULDC.64 UR8, c[0x0][0x210] ;  /* 0x0000840000087ab9 */ /* 0x000fe20000000a00 */
[----:B------:R-:W0:Y:S01]  /*05f0*/  I2F.RP R8, R19 ;  /* 0x0000001300087306 */ /* 0x000e220000209400 */
[----:B------:R-:W-:Y:S02]  /*0600*/  IABS R16, R0 ;  /* 0x0000000000107213 */ /* 0x000fe40000000000 */
[----:B------:R-:W-:Y:S02]  /*0610*/  CS2R R48, SRZ ;  /* 0x0000000000307805 */ /* 0x000fe4000001ff00 */
[----:B------:R-:W-:Y:S02]  /*0620*/  ISETP.GE.AND P4, PT, R0, RZ, PT ;  /* 0x000000ff0000720c */ /* 0x000fe40003f86270 */
[----:B------:R-:W-:-:S02]  /*0630*/  CS2R R50, SRZ ;  /* 0x0000000000327805 */ /* 0x000fc4000001ff00 */
[----:B------:R-:W-:Y:S02]  /*0640*/  LEA.HI R57, R58, 0x30, RZ, 0x1c ;  /* 0x000000303a397811 */ /* 0x000fe400078fe0ff */
[C---:B------:R-:W-:Y:S01]  /*0650*/  LOP3.LUT R59, R2.reuse, 0x10, RZ, 0xfc, !PT ;  /* 0x00000010023b7812 */ /* 0x040fe200078efcff */
[----:B------:R-:W1:Y:S01]  /*0660*/  I2F.RP R3, R4 ;  /* 0x0000000400037306 */ /* 0x000e620000209400 */
[C---:B------:R-:W-:Y:S02]  /*0670*/  LOP3.LUT R60, R2.reuse, 0x20, RZ, 0xfc, !PT ;  /* 0x00000020023c7812 */ /* 0x040fe400078efcff */
[C---:B------:R-:W-:Y:S02]  /*0680*/  LOP3.LUT R61, R2.reuse, 0x40, RZ, 0xfc, !PT ;  /* 0x00000040023d7812 */ /* 0x040fe400078efcff */
[C---:B------:R-:W-:Y:S02]  /*0690*/  LOP3.LUT R62, R2.reuse, 0x50, RZ, 0xfc, !PT ;  /* 0x00000050023e7812 */ /* 0x040fe400078efcff */
[----:B------:R-:W-:Y:S01]  /*06a0*/  LOP3.LUT R63, R2, 0x60, RZ, 0xfc, !PT ;  /* 0x00000060023f7812 */ /* 0x000fe200078efcff */
[----:B0-----:R-:W0:Y:S08]  /*06b0*/  MUFU.RCP R8, R8 ;  /* 0x0000000800087308 */ /* 0x001e300000001000 */
[----:B-1----:R-:W1:Y:S01]  /*06c0*/  MUFU.RCP R3, R3 ;  /* 0x0000000300037308 */ /* 0x002e620000001000 */
[----:B0-----:R-:W-:-:S07]  /*06d0*/  VIADD R9, R8, 0xffffffe ;  /* 0x0ffffffe08097836 */ /* 0x001fce0000000000 */
[----:B------:R-:W0:Y:S01]  /*06e0*/  F2I.FTZ.U32.TRUNC.NTZ R7, R9 ;  /* 0x0000000900077305 */ /* 0x000e22000021f000 */
[----:B-1----:R-:W-:Y:S01]  /*06f0*/  VIADD R8, R3, 0xffffffe ;  /* 0x0ffffffe03087836 */ /* 0x002fe20000000000 */
[----:B------:R-:W-:Y:S01]  /*0700*/  SHF.R.U32.HI R3, RZ, 0x7, R58 ;  /* 0x00000007ff037819 */ /* 0x000fe2000001163a */
[----:B0-----:R-:W-:-:S04]  /*0710*/  IMAD.MOV R6, RZ, RZ, -R7 ;  /* 0x000000ffff067224 */ /* 0x001fc800078e0a07 */
[----:B------:R-:W-:Y:S02]  /*0720*/  IMAD R11, R6, R19, RZ ;  /* 0x00000013060b7224 */ /* 0x000fe400078e02ff */
[----:B------:R-:W-:-:S04]  /*0730*/  IMAD.MOV.U32 R6, RZ, RZ, RZ ;  /* 0x000000ffff067224 */ /* 0x000fc800078e00ff */
[----:B------:R-:W-:Y:S02]  /*0740*/  IMAD.HI.U32 R6, R7, R11, R6 ;  /* 0x0000000b07067227 */ /* 0x000fe400078e0006 */
[----:B------:R0:W1:Y:S04]  /*0750*/  F2I.FTZ.U32.TRUNC.NTZ R7, R8 ;  /* 0x0000000800077305 */ /* 0x000068000021f000 */
[----:B------:R-:W-:-:S04]  /*0760*/  IMAD.HI.U32 R6, R6, R16, RZ ;  /* 0x0000001006067227 */ /* 0x000fc800078e00ff */
[----:B------:R-:W-:Y:S01]  /*0770*/  IMAD.MOV R6, RZ, RZ, -R6 ;  /* 0x000000ffff067224 */ /* 0x000fe200078e0a06 */
[----:B0-----:R-:W-:-:S03]  /*0780*/  SHF.R.S32.HI R8, RZ, 0x7, R58 ;  /* 0x00000007ff087819 */ /* 0x001fc6000001143a */
[----:B------:R-:W-:Y:S01]  /*0790*/  IMAD R16, R19, R6, R16 ;  /* 0x0000000613107224 */ /* 0x000fe200078e0210 */
[----:B------:R-:W-:Y:S01]  /*07a0*/  SGXT.U32 R6, R3, 0x1 ;  /* 0x000000010306781a */ /* 0x000fe20000000000 */
[----:B-1----:R-:W-:Y:S01]  /*07b0*/  IMAD.MOV R11, RZ, RZ, -R7 ;  /* 0x000000ffff0b7224 */ /* 0x002fe200078e0a07 */
[----:B------:R-:W-:Y:S02]  /*07c0*/  SGXT R8, R8, 0x1 ;  /* 0x000000010808781a */ /* 0x000fe40000000200 */
[----:B------:R-:W-:Y:S01]  /*07d0*/  ISETP.GT.U32.AND P0, PT, R19, R16, PT ;  /* 0x000000101300720c */ /* 0x000fe20003f04070 */
[----:B------:R-:W-:Y:S01]  /*07e0*/  IMAD R11, R11, R4, RZ ;  /* 0x000000040b0b7224 */ /* 0x000fe200078e02ff */
[----:B------:R-:W-:Y:S01]  /*07f0*/  LOP3.LUT R3, R5, R6, RZ, 0xfc, !PT ;  /* 0x0000000605037212 */ /* 0x000fe200078efcff */
[----:B------:R-:W-:-:S03]  /*0800*/  IMAD.MOV.U32 R6, RZ, RZ, RZ ;  /* 0x000000ffff067224 */ /* 0x000fc600078e00ff */
[----:B------:R-:W-:Y:S01]  /*0810*/  LOP3.LUT R9, R3, 0x1e, RZ, 0xfc, !PT ;  /* 0x0000001e03097812 */ /* 0x000fe200078efcff */
[----:B------:R-:W-:Y:S01]  /*0820*/  IMAD.HI.U32 R10, R7, R11, R6 ;  /* 0x0000000b070a7227 */ /* 0x000fe200078e0006 */
[----:B------:R-:W-:Y:S02]  /*0830*/  LOP3.LUT R6, R58, 0x7f, RZ, 0xc0, !PT ;  /* 0x0000007f3a067812 */ /* 0x000fe400078ec0ff */
[----:B------:R-:W-:Y:S02]  /*0840*/  IABS R17, R9 ;  /* 0x0000000900117213 */ /* 0x000fe40000000000 */
[----:B------:R-:W-:Y:S01]  /*0850*/  LOP3.LUT R18, R3, 0x1c, RZ, 0xfc, !PT ;  /* 0x0000001c03127812 */ /* 0x000fe200078efcff */
[----:B------:R-:W-:Y:S01]  /*0860*/  @!P0 IMAD.IADD R16, R16, 0x1, -R19 ;  /* 0x0000000110108824 */ /* 0x000fe200078e0a13 */
[----:B------:R-:W-:Y:S01]  /*0870*/  SHF.R.S32.HI R7, RZ, 0x1f, R54 ;  /* 0x0000001fff077819 */ /* 0x000fe20000011436 */
[----:B------:R-:W-:Y:S01]  /*0880*/  IMAD.HI.U32 R11, R10, R17, RZ ;  /* 0x000000110a0b7227 */ /* 0x000fe200078e00ff */
[----:B------:R-:W-:-:S02]  /*0890*/  IABS R12, R18 ;  /* 0x00000012000c7213 */ /* 0x000fc40000000000 */
[----:B------:R-:W-:Y:S01]  /*08a0*/  ISETP.GT.U32.AND P0, PT, R19, R16, PT ;  /* 0x000000101300720c */ /* 0x000fe20003f04070 */
[----:B------:R-:W-:Y:S01]  /*08b0*/  IMAD.SHL.U32 R13, R6, 0x2, RZ ;  /* 0x00000002060d7824 */ /* 0x000fe200078e00ff */
[----:B------:R-:W-:Y:S01]  /*08c0*/  LEA.HI R54, R7, R54, RZ, 0x7 ;  /* 0x0000003607367211 */ /* 0x000fe200078f38ff */
[----:B------:R-:W-:Y:S01]  /*08d0*/  IMAD.MOV R11, RZ, RZ, -R11 ;  /* 0x000000ffff0b7224 */ /* 0x000fe200078e0a0b */
[----:B------:R-:W-:Y:S02]  /*08e0*/  ISETP.GE.AND P3, PT, R9, RZ, PT ;  /* 0x000000ff0900720c */ /* 0x000fe40003f66270 */
[----:B------:R-:W-:Y:S01]  /*08f0*/  LOP3.LUT R7, R13, 0x110, R8, 0x78, !PT ;  /* 0x000001100d077812 */ /* 0x000fe200078e7808 */
[----:B------:R-:W-:Y:S01]  /*0900*/  IMAD.MOV.U32 R13, RZ, RZ, R12 ;  /* 0x000000ffff0d7224 */ /* 0x000fe200078e000c */
[C---:B------:R-:W-:Y:S01]  /*0910*/  LOP3.LUT R12, R3.reuse, 0x18, RZ, 0xfc, !PT ;  /* 0x00000018030c7812 */ /* 0x040fe200078efcff */
[----:B------:R-:W-:Y:S01]  /*0920*/  IMAD R9, R4, R11, R17 ;  /* 0x0000000b04097224 */ /* 0x000fe200078e0211 */
[----:B------:R-:W-:Y:S01]  /*0930*/  LOP3.LUT R11, R3, 0x1a, RZ, 0xfc, !PT ;  /* 0x0000001a030b7812 */ /* 0x000fe200078efcff */
[----:B------:R-:W-:Y:S01]  /*0940*/  IMAD.HI.U32 R8, R10, R13, RZ ;  /* 0x0000000d0a087227 */ /* 0x000fe200078e00ff */
[----:B------:R-:W-:-:S02]  /*0950*/  ISETP.GE.AND P1, PT, R12, RZ, PT ;  /* 0x000000ff0c00720c */ /* 0x000fc40003f26270 */
[----:B------:R-:W-:Y:S01]  /*0960*/  ISETP.GT.U32.AND P6, PT, R4, R9, PT ;  /* 0x000000090400720c */ /* 0x000fe20003fc4070 */
[----:B------:R-:W-:Y:S01]  /*0970*/  @!P0 IMAD.IADD R16, R16, 0x1, -R19 ;  /* 0x0000000110108824 */ /* 0x000fe200078e0a13 */
[----:B------:R-:W-:Y:S01]  /*0980*/  ISETP.GE.AND P2, PT, R11, RZ, PT ;  /* 0x000000ff0b00720c */ /* 0x000fe20003f46270 */
[----:B------:R-:W-:Y:S01]  /*0990*/  IMAD.MOV R8, RZ, RZ, -R8 ;  /* 0x000000ffff087224 */ /* 0x000fe200078e0a08 */
[----:B------:R-:W-:Y:S01]  /*09a0*/  IABS R17, R11 ;  /* 0x0000000b00117213 */ /* 0x000fe20000000000 */
[----:B------:R-:W-:Y:S01]  /*09b0*/  IMAD.MOV.U32 R11, RZ, RZ, R16 ;  /* 0x000000ffff0b7224 */ /* 0x000fe200078e0010 */
[----:B------:R-:W-:Y:S01]  /*09c0*/  IABS R19, R12 ;  /* 0x0000000c00137213 */ /* 0x000fe20000000000 */
[----:B------:R-:W-:Y:S01]  /*09d0*/  IMAD R13, R4, R8, R13 ;  /* 0x00000008040d7224 */ /* 0x000fe200078e020d */
[----:B------:R-:W-:Y:S01]  /*09e0*/  ISETP.NE.AND P0, PT, R14, RZ, PT ;  /* 0x000000ff0e00720c */ /* 0x000fe20003f05270 */
[----:B------:R-:W-:Y:S01]  /*09f0*/  @!P4 IMAD.MOV R11, RZ, RZ, -R11 ;  /* 0x000000ffff0bc224 */ /* 0x000fe200078e0a0b */
[----:B------:R-:W-:Y:S01]  /*0a00*/  LOP3.LUT R16, R3, 0x16, RZ, 0xfc, !PT ;  /* 0x0000001603107812 */ /* 0x000fe200078efcff */
[----:B------:R-:W-:Y:S01]  /*0a10*/  IMAD.HI.U32 R8, R10, R17, RZ ;  /* 0x000000110a087227 */ /* 0x000fe200078e00ff */
[----:B------:R-:W-:-:S02]  /*0a20*/  ISETP.GT.U32.AND P4, PT, R4, R13, PT ;  /* 0x0000000d0400720c */ /* 0x000fc40003f84070 */
[----:B------:R-:W-:Y:S01]  /*0a30*/  IABS R21, R16 ;  /* 0x0000001000157213 */ /* 0x000fe20000000000 */
[----:B------:R-:W-:Y:S01]  /*0a40*/  @!P6 IMAD.IADD R9, R9, 0x1, -R4 ;  /* 0x000000010909e824 */ /* 0x000fe200078e0a04 */
[----:B------:R-:W-:Y:S01]  /*0a50*/  ISETP.GE.AND P5, PT, R18, RZ, PT ;  /* 0x000000ff1200720c */ /* 0x000fe20003fa6270 */
[----:B------:R-:W-:Y:S01]  /*0a60*/  IMAD.MOV R8, RZ, RZ, -R8 ;  /* 0x000000ffff087224 */ /* 0x000fe200078e0a08 */
[----:B------:R-:W-:Y:S01]  /*0a70*/  LOP3.LUT R18, R3, 0x12, RZ, 0xfc, !PT ;  /* 0x0000001203127812 */ /* 0x000fe200078efcff */
[----:B------:R-:W-:Y:S01]  /*0a80*/  IMAD.HI.U32 R12, R10, R19, RZ ;  /* 0x000000130a0c7227 */ /* 0x000fe200078e00ff */
[C---:B------:R-:W-:Y:S02]  /*0a90*/  ISETP.GT.U32.AND P6, PT, R4.reuse, R9, PT ;  /* 0x000000090400720c */ /* 0x040fe40003fc4070 */
[----:B------:R-:W-:Y:S01]  /*0aa0*/  @!P0 LOP3.LUT R11, RZ, R14, RZ, 0x33, !PT ;  /* 0x0000000eff0b8212 */ /* 0x000fe200078e33ff */
[----:B------:R-:W-:Y:S01]  /*0ab0*/  IMAD R17, R4, R8, R17 ;  /* 0x0000000804117224 */ /* 0x000fe200078e0211 */
[----:B------:R-:W-:Y:S01]  /*0ac0*/  ISETP.GE.AND P0, PT, R16, RZ, PT ;  /* 0x000000ff1000720c */ /* 0x000fe20003f06270 */
[----:B------:R-:W-:Y:S01]  /*0ad0*/  @!P4 IMAD.IADD R13, R13, 0x1, -R4 ;  /* 0x000000010d0dc824 */ /* 0x000fe200078e0a04 */
[----:B------:R-:W-:Y:S01]  /*0ae0*/  LOP3.LUT R16, R3, 0x14, RZ, 0xfc, !PT ;  /* 0x0000001403107812 */ /* 0x000fe200078efcff */
[----:B------:R-:W-:Y:S01]  /*0af0*/  IMAD.MOV R12, RZ, RZ, -R12 ;  /* 0x000000ffff0c7224 */ /* 0x000fe200078e0a0c */
[----:B------:R-:W-:Y:S01]  /*0b00*/  IABS R25, R18 ;  /* 0x0000001200197213 */ /* 0x000fe20000000000 */
[----:B------:R-:W-:Y:S01]  /*0b10*/  IMAD.HI.U32 R8, R10, R21, RZ ;  /* 0x000000150a087227 */ /* 0x000fe200078e00ff */
[----:B------:R-:W-:-:S02]  /*0b20*/  ISETP.GT.U32.AND P4, PT, R4, R13, PT ;  /* 0x0000000d0400720c */ /* 0x000fc40003f84070 */
[----:B------:R-:W-:Y:S01]  /*0b30*/  IABS R23, R16 ;  /* 0x0000001000177213 */ /* 0x000fe20000000000 */
[----:B------:R-:W-:Y:S01]  /*0b40*/  @!P6 IMAD.IADD R9, R9, 0x1, -R4 ;  /* 0x000000010909e824 */ /* 0x000fe200078e0a04 */
[C---:B------:R-:W-:Y:S01]  /*0b50*/  ISETP.GT.U32.AND P6, PT, R4.reuse, R17, PT ;  /* 0x000000110400720c */ /* 0x040fe20003fc4070 */
[----:B------:R-:W-:Y:S01]  /*0b60*/  IMAD R19, R4, R12, R19 ;  /* 0x0000000c04137224 */ /* 0x000fe200078e0213 */
[C---:B------:R-:W-:Y:S01]  /*0b70*/  LOP3.LUT R20, R3.reuse, 0x10, RZ, 0xfc, !PT ;  /* 0x0000001003147812 */ /* 0x040fe200078efcff */
[----:B------:R-:W-:Y:S01]  /*0b80*/  IMAD.MOV R8, RZ, RZ, -R8 ;  /* 0x000000ffff087224 */ /* 0x000fe200078e0a08 */
[----:B------:R-:W-:Y:S01]  /*0b90*/  LOP3.LUT R22, R3, 0xe, RZ, 0xfc, !PT ;  /* 0x0000000e03167812 */ /* 0x000fe200078efcff */
[----:B------:R-:W-:Y:S01]  /*0ba0*/  IMAD.HI.U32 R12, R10, R25, RZ ;  /* 0x000000190a0c7227 */ /* 0x000fe200078e00ff */
[----:B------:R-:W-:Y:S02]  /*0bb0*/  IABS R27, R20 ;  /* 0x00000014001b7213 */ /* 0x000fe40000000000 */
[----:B------:R-:W-:Y:S01]  /*0bc0*/  IABS R29, R22 ;  /* 0x00000016001d7213 */ /* 0x000fe20000000000 */
[--C-:B------:R-:W-:Y:S01]  /*0bd0*/  @!P4 IMAD.IADD R13, R13, 0x1, -R4.reuse ;  /* 0x000000010d0dc824 */ /* 0x100fe200078e0a04 */
[C---:B------:R-:W-:Y:S01]  /*0be0*/  ISETP.GT.U32.AND P4, PT, R4.reuse, R19, PT ;  /* 0x000000130400720c */ /* 0x040fe20003f84070 */
[----:B------:R-:W-:Y:S01]  /*0bf0*/  IMAD R21, R4, R8, R21 ;  /* 0x0000000804157224 */ /* 0x000fe200078e0215 */
[----:B------:R-:W-:Y:S01]  /*0c00*/  LOP3.LUT R24, R3, 0xc, RZ, 0xfc, !PT ;  /* 0x0000000c03187812 */ /* 0x000fe200078efcff */
[----:B------:R-:W-:Y:S01]  /*0c10*/  @!P6 IMAD.IADD R17, R17, 0x1, -R4 ;  /* 0x000000011111e824 */ /* 0x000fe200078e0a04 */
[----:B------:R-:W-:Y:S01]  /*0c20*/  LOP3.LUT R26, R3, 0xa, RZ, 0xfc, !PT ;  /* 0x0000000a031a7812 */ /* 0x000fe200078efcff */
[----:B------:R-:W-:Y:S01]  /*0c30*/  IMAD.HI.U32 R8, R10, R23, RZ ;  /* 0x000000170a087227 */ /* 0x000fe200078e00ff */
[----:B------:R-:W-:-:S02]  /*0c40*/  IABS R31, R24 ;  /* 0x00000018001f7213 */ /* 0x000fc40000000000 */
[----:B------:R-:W-:Y:S01]  /*0c50*/  ISETP.GT.U32.AND P6, PT, R4, R17, PT ;  /* 0x000000110400720c */ /* 0x000fe20003fc4070 */
[----:B------:R-:W-:Y:S01]  /*0c60*/  IMAD.MOV R14, RZ, RZ, -R8 ;  /* 0x000000ffff0e7224 */ /* 0x000fe200078e0a08 */
[----:B------:R-:W-:Y:S01]  /*0c70*/  IABS R33, R26 ;  /* 0x0000001a00217213 */ /* 0x000fe20000000000 */
[----:B------:R-:W-:Y:S01]  /*0c80*/  IMAD.MOV R12, RZ, RZ, -R12 ;  /* 0x000000ffff0c7224 */ /* 0x000fe200078e0a0c */
[----:B------:R-:W-:Y:S01]  /*0c90*/  LOP3.LUT R28, R3, 0x8, RZ, 0xfc, !PT ;  /* 0x00000008031c7812 */ /* 0x000fe200078efcff */
[----:B------:R-:W-:Y:S01]  /*0ca0*/  @!P4 IMAD.IADD R19, R19, 0x1, -R4 ;  /* 0x000000011313c824 */ /* 0x000fe200078e0a04 */
[----:B------:R-:W-:Y:S01]  /*0cb0*/  IABS R43, R3 ;  /* 0x00000003002b7213 */ /* 0x000fe20000000000 */
[----:B------:R-:W-:Y:S01]  /*0cc0*/  IMAD.HI.U32 R8, R10, R27, RZ ;  /* 0x0000001b0a087227 */ /* 0x000fe200078e00ff */
[----:B------:R-:W-:Y:S02]  /*0cd0*/  IABS R35, R28 ;  /* 0x0000001c00237213 */ /* 0x000fe40000000000 */
[C---:B------:R-:W-:Y:S01]  /*0ce0*/  ISETP.GT.U32.AND P4, PT, R4.reuse, R19, PT ;  /* 0x000000130400720c */ /* 0x040fe20003f84070 */
[----:B------:R-:W-:Y:S01]  /*0cf0*/  IMAD R25, R4, R12, R25 ;  /* 0x0000000c04197224 */ /* 0x000fe200078e0219 */
[C---:B------:R-:W-:Y:S01]  /*0d00*/  LOP3.LUT R30, R3.reuse, 0x6, RZ, 0xfc, !PT ;  /* 0x00000006031e7812 */ /* 0x040fe200078efcff */
[----:B------:R-:W-:Y:S01]  /*0d10*/  IMAD.MOV R12, RZ, RZ, -R8 ;  /* 0x000000ffff0c7224 */ /* 0x000fe200078e0a08 */
[----:B------:R-:W-:Y:S01]  /*0d20*/  LOP3.LUT R32, R3, 0x4, RZ, 0xfc, !PT ;  /* 0x0000000403207812 */ /* 0x000fe200078efcff */
[----:B------:R-:W-:Y:S01]  /*0d30*/  IMAD.HI.U32 R8, R10, R29, RZ ;  /* 0x0000001d0a087227 */ /* 0x000fe200078e00ff */
[----:B------:R-:W-:-:S02]  /*0d40*/  IABS R37, R30 ;  /* 0x0000001e00257213 */ /* 0x000fc40000000000 */
[----:B------:R-:W-:Y:S01]  /*0d50*/  IABS R39, R32 ;  /* 0x0000002000277213 */ /* 0x000fe20000000000 */
[----:B------:R-:W-:Y:S01]  /*0d60*/  @!P6 IMAD.IADD R17, R17, 0x1, -R4 ;  /* 0x000000011111e824 */ /* 0x000fe200078e0a04 */
[C---:B------:R-:W-:Y:S01]  /*0d70*/  ISETP.GT.U32.AND P6, PT, R4.reuse, R21, PT ;  /* 0x000000150400720c */ /* 0x040fe20003fc4070 */
[----:B------:R-:W-:Y:S01]  /*0d80*/  IMAD.MOV R8, RZ, RZ, -R8 ;  /* 0x000000ffff087224 */ /* 0x000fe200078e0a08 */
[----:B------:R-:W-:Y:S01]  /*0d90*/  LOP3.LUT R34, R3, 0x2, RZ, 0xfc, !PT ;  /* 0x0000000203227812 */ /* 0x000fe200078efcff */
[C---:B------:R-:W-:Y:S01]  /*0da0*/  IMAD R23, R4.reuse, R14, R23 ;  /* 0x0000000e04177224 */ /* 0x040fe200078e0217 */
[----:B------:R-:W-:Y:S01]  /*0db0*/  SHF.R.S32.HI R54, RZ, 0x7, R54 ;  /* 0x00000007ff367819 */ /* 0x000fe20000011436 */
[----:B------:R-:W-:Y:S01]  /*0dc0*/  IMAD R29, R4, R8, R29 ;  /* 0x00000008041d7224 */ /* 0x000fe200078e021d */
[----:B------:R-:W-:Y:S01]  /*0dd0*/  IABS R41, R34 ;  /* 0x0000002200297213 */ /* 0x000fe20000000000 */
[----:B------:R-:W-:Y:S01]  /*0de0*/  IMAD.HI.U32 R8, R10, R31, RZ ;  /* 0x0000001f0a087227 */ /* 0x000fe200078e00ff */
[----:B------:R-:W-:-:S02]  /*0df0*/  LOP3.LUT R55, R7, 0x40, RZ, 0x3c, !PT ;  /* 0x0000004007377812 */ /* 0x000fc400078e3cff */
[----:B------:R-:W-:Y:S01]  /*0e00*/  LOP3.LUT R56, R7, 0x60, RZ, 0x3c, !PT ;  /* 0x0000006007387812 */ /* 0x000fe200078e3cff */
[----:B------:R-:W-:Y:S01]  /*0e10*/  @!P4 IMAD.IADD R19, R19, 0x1, -R4 ;  /* 0x000000011313c824 */ /* 0x000fe200078e0a04 */
[C---:B------:R-:W-:Y:S01]  /*0e20*/  ISETP.GT.U32.AND P4, PT, R4.reuse, R23, PT ;  /* 0x000000170400720c */ /* 0x040fe20003f84070 */
[----:B------:R-:W-:Y:S02]  /*0e30*/  IMAD R27, R4, R12, R27 ;  /* 0x0000000c041b7224 */ /* 0x000fe400078e021b */
[----:B------:R-:W-:Y:S02]  /*0e40*/  IMAD.MOV R12, RZ, RZ, -R8 ;  /* 0x000000ffff0c7224 */ /* 0x000fe400078e0a08 */
[----:B------:R-:W-:-:S04]  /*0e50*/  IMAD.HI.U32 R8, R10, R33, RZ ;  /* 0x000000210a087227 */ /* 0x000fc800078e00ff */
[----:B------:R-:W-:Y:S01]  /*0e60*/  @!P6 IMAD.IADD R21, R21, 0x1, -R4 ;  /* 0x000000011515e824 */ /* 0x000fe200078e0a04 */
[C---:B------:R-:W-:Y:S01]  /*0e70*/  ISETP.GT.U32.AND P6, PT, R4.reuse, R25, PT ;  /* 0x000000190400720c */ /* 0x040fe20003fc4070 */
[----:B------:R-:W-:Y:S02]  /*0e80*/  IMAD R31, R4, R12, R31 ;  /* 0x0000000c041f7224 */ /* 0x000fe400078e021f */
[----:B------:R-:W-:Y:S02]  /*0e90*/  IMAD.MOV R12, RZ, RZ, -R8 ;  /* 0x000000ffff0c7224 */ /* 0x000fe400078e0a08 */
[----:B------:R-:W-:-:S04]  /*0ea0*/  IMAD.HI.U32 R8, R10, R35, RZ ;  /* 0x000000230a087227 */ /* 0x000fc800078e00ff */
[C---:B------:R-:W-:Y:S02]  /*0eb0*/  IMAD R33, R4.reuse, R12, R33 ;  /* 0x0000000c04217224 */ /* 0x040fe400078e0221 */
[----:B------:R-:W-:Y:S02]  /*0ec0*/  IMAD.MOV R12, RZ, RZ, -R8 ;  /* 0x000000ffff0c7224 */ /* 0x000fe400078e0a08 */
[--C-:B------:R-:W-:Y:S01]  /*0ed0*/  @!P4 IMAD.IADD R23, R23, 0x1, -R4.reuse ;  /* 0x000000011717c824 */ /* 0x100fe200078e0a04 */
[C---:B------:R-:W-:Y:S01]  /*0ee0*/  ISETP.GT.U32.AND P4, PT, R4.reuse, R27, PT ;  /* 0x0000001b0400720c */ /* 0x040fe20003f84070 */
[C---:B------:R-:W-:Y:S02]  /*0ef0*/  IMAD R35, R4.reuse, R12, R35 ;  /* 0x0000000c04237224 */ /* 0x040fe400078e0223 */
[----:B------:R-:W-:Y:S01]  /*0f00*/  @!P6 IMAD.IADD R25, R25, 0x1, -R4 ;  /* 0x000000011919e824 */ /* 0x000fe200078e0a04 */
[----:B------:R-:W-:Y:S01]  /*0f10*/  ISETP.GT.U32.AND P6, PT, R4, R29, PT ;  /* 0x0000001d0400720c */ /* 0x000fe20003fc4070 */
[----:B------:R-:W-:-:S02]  /*0f20*/  IMAD.MOV.U32 R12, RZ, RZ, R9 ;  /* 0x000000ffff0c7224 */ /* 0x000fc400078e0009 */
[----:B------:R-:W-:-:S04]  /*0f30*/  IMAD.HI.U32 R14, R10, R43, RZ ;  /* 0x0000002b0a0e7227 */ /* 0x000fc800078e00ff */
[----:B------:R-:W-:Y:S01]  /*0f40*/  @!P3 IMAD.MOV R12, RZ, RZ, -R12 ;  /* 0x000000ffff0cb224 */ /* 0x000fe200078e0a0c */
[C---:B------:R-:W-:Y:S01]  /*0f50*/  ISETP.GT.U32.AND P3, PT, R4.reuse, R21, PT ;  /* 0x000000150400720c */ /* 0x040fe20003f64070 */
[----:B------:R-:W-:Y:S02]  /*0f60*/  IMAD.MOV R9, RZ, RZ, -R14 ;  /* 0x000000ffff097224 */ /* 0x000fe400078e0a0e */
[----:B------:R-:W-:Y:S02]  /*0f70*/  IMAD.MOV.U32 R14, RZ, RZ, R13 ;  /* 0x000000ffff0e7224 */ /* 0x000fe400078e000d */
[----:B------:R-:W-:Y:S01]  /*0f80*/  @!P4 IMAD.IADD R27, R27, 0x1, -R4 ;  /* 0x000000011b1bc824 */ /* 0x000fe200078e0a04 */
[C---:B------:R-:W-:Y:S01]  /*0f90*/  ISETP.GT.U32.AND P4, PT, R4.reuse, R23, PT ;  /* 0x000000170400720c */ /* 0x040fe20003f84070 */
[----:B------:R-:W-:Y:S01]  /*0fa0*/  @!P5 IMAD.MOV R14, RZ, RZ, -R14 ;  /* 0x000000ffff0ed224 */ /* 0x000fe200078e0a0e */
[C---:B------:R-:W-:Y:S01]  /*0fb0*/  ISETP.GT.U32.AND P5, PT, R4.reuse, R25, PT ;  /* 0x000000190400720c */ /* 0x040fe20003fa4070 */
[----:B------:R-:W-:Y:S01]  /*0fc0*/  @!P6 IMAD.IADD R29, R29, 0x1, -R4 ;  /* 0x000000011d1de824 */ /* 0x000fe200078e0a04 */
[----:B------:R-:W-:Y:S01]  /*0fd0*/  ISETP.GT.U32.AND P6, PT, R4, R27, PT ;  /* 0x0000001b0400720c */ /* 0x000fe20003fc4070 */
[----:B------:R-:W-:-:S04]  /*0fe0*/  IMAD.HI.U32 R8, R10, R37, RZ ;  /* 0x000000250a087227 */ /* 0x000fc800078e00ff */
[----:B------:R-:W-:Y:S01]  /*0ff0*/  @!P3 IMAD.IADD R21, R21, 0x1, -R4 ;  /* 0x000000011515b824 */ /* 0x000fe200078e0a04 */
[C---:B------:R-:W-:Y:S01]  /*1000*/  ISETP.GT.U32.AND P3, PT, R4.reuse, R31, PT ;  /* 0x0000001f0400720c */ /* 0x040fe20003f64070 */
[----:B------:R-:W-:Y:S02]  /*1010*/  IMAD.MOV R8, RZ, RZ, -R8 ;  /* 0x000000ffff087224 */ /* 0x000fe400078e0a08 */
[C---:B------:R-:W-:Y:S02]  /*1020*/  IMAD R43, R4.reuse, R9, R43 ;  /* 0x00000009042b7224 */ /* 0x040fe400078e022b */
[C---:B------:R-:W-:Y:S02]  /*1030*/  IMAD R37, R4.reuse, R8, R37 ;  /* 0x0000000804257224 */ /* 0x040fe400078e0225 */
[--C-:B------:R-:W-:Y:S01]  /*1040*/  @!P5 IMAD.IADD R25, R25, 0x1, -R4.reuse ;  /* 0x000000011919d824 */ /* 0x100fe200078e0a04 */
[C---:B------:R-:W-:Y:S01]  /*1050*/  ISETP.GT.U32.AND P5, PT, R4.reuse, R35, PT ;  /* 0x000000230400720c */ /* 0x040fe20003fa4070 */
[----:B------:R-:W-:Y:S01]  /*1060*/  @!P6 IMAD.IADD R27, R27, 0x1, -R4 ;  /* 0x000000011b1be824 */ /* 0x000fe200078e0a04 */
[----:B------:R-:W-:Y:S01]  /*1070*/  ISETP.GT.U32.AND P6, PT, R4, R37, PT ;  /* 0x000000250400720c */ /* 0x000fe20003fc4070 */
[----:B------:R-:W-:-:S04]  /*1080*/  IMAD.HI.U32 R8, R10, R39, RZ ;  /* 0x000000270a087227 */ /* 0x000fc800078e00ff */
[--C-:B------:R-:W-:Y:S01]  /*1090*/  @!P3 IMAD.IADD R31, R31, 0x1, -R4.reuse ;  /* 0x000000011f1fb824 */ /* 0x100fe200078e0a04 */
[C---:B------:R-:W-:Y:S01]  /*10a0*/  ISETP.GT.U32.AND P3, PT, R4.reuse, R43, PT ;  /* 0x0000002b0400720c */ /* 0x040fe20003f64070 */
[----:B------:R-:W-:Y:S01]  /*10b0*/  @!P2 IMAD.MOV R17, RZ, RZ, -R17 ;  /* 0x000000ffff11a224 */ /* 0x000fe200078e0a11 */
[C---:B------:R-:W-:Y:S01]  /*10c0*/  ISETP.GT.U32.AND P2, PT, R4.reuse, R29, PT ;  /* 0x0000001d0400720c */ /* 0x040fe20003f44070 */
[--C-:B------:R-:W-:Y:S01]  /*10d0*/  @!P4 IMAD.IADD R23, R23, 0x1, -R4.reuse ;  /* 0x000000011717c824 */ /* 0x100fe200078e0a04 */
[----:B------:R-:W-:Y:S01]  /*10e0*/  ISETP.GT.U32.AND P4, PT, R4, R33, PT ;  /* 0x000000210400720c */ /* 0x000fe20003f84070 */
[--C-:B------:R-:W-:Y:S01]  /*10f0*/  @!P5 IMAD.IADD R35, R35, 0x1, -R4.reuse ;  /* 0x000000012323d824 */ /* 0x100fe200078e0a04 */
[----:B------:R-:W-:Y:S01]  /*1100*/  ISETP.GE.AND P5, PT, R20, RZ, PT ;  /* 0x000000ff1400720c */ /* 0x000fe20003fa6270 */
[----:B------:R-:W-:Y:S01]  /*1110*/  @!P6 IMAD.IADD R37, R37, 0x1, -R4 ;  /* 0x000000012525e824 */ /* 0x000fe200078e0a04 */
[----:B------:R-:W-:Y:S01]  /*1120*/  ISETP.GE.AND P6, PT, R22, RZ, PT ;  /* 0x000000ff1600720c */ /* 0x000fe20003fc6270 */
[----:B------:R-:W-:Y:S01]  /*1130*/  @!P1 IMAD.MOV R19, RZ, RZ, -R19 ;  /* 0x000000ffff139224 */ /* 0x000fe200078e0a13 */
[----:B------:R-:W-:Y:S01]  /*1140*/  ISETP.GT.U32.AND P1, PT, R4, R31, PT ;  /* 0x0000001f0400720c */ /* 0x000fe20003f24070 */
[----:B------:R-:W-:-:S02]  /*1150*/  IMAD.MOV R8, RZ, RZ, -R8 ;  /* 0x000000ffff087224 */ /* 0x000fc400078e0a08 */
[----:B------:R-:W-:Y:S01]  /*1160*/  @!P3 IMAD.IADD R43, R43, 0x1, -R4 ;  /* 0x000000012b2bb824 */ /* 0x000fe200078e0a04 */
[----:B------:R-:W-:Y:S01]  /*1170*/  ISETP.GT.U32.AND P3, PT, R4, R37, PT ;  /* 0x000000250400720c */ /* 0x000fe20003f64070 */
[----:B------:R-:W-:-:S04]  /*1180*/  IMAD.HI.U32 R10, R10, R41, RZ ;  /* 0x000000290a0a7227 */ /* 0x000fc800078e00ff */
[C---:B------:R-:W-:Y:S01]  /*1190*/  IMAD R39, R4.reuse, R8, R39 ;  /* 0x0000000804277224 */ /* 0x040fe200078e0227 */
[----:B------:R-:W-:Y:S01]  /*11a0*/  SHF.R.S32.HI R8, RZ, 0x6, R58 ;  /* 0x00000006ff087819 */ /* 0x000fe2000001143a */
[----:B------:R-:W-:Y:S02]  /*11b0*/  IMAD.MOV R10, RZ, RZ, -R10 ;  /* 0x000000ffff0a7224 */ /* 0x000fe400078e0a0a */
[----:B------:R-:W-:Y:S01]  /*11c0*/  @!P5 IMAD.MOV R27, RZ, RZ, -R27 ;  /* 0x000000ffff1bd224 */ /* 0x000fe200078e0a1b */
[C---:B------:R-:W-:Y:S01]  /*11d0*/  ISETP.GT.U32.AND P5, PT, R4.reuse, R39, PT ;  /* 0x000000270400720c */ /* 0x040fe20003fa4070 */
[----:B------:R-:W-:Y:S01]  /*11e0*/  IMAD R41, R4, R10, R41 ;  /* 0x0000000a04297224 */ /* 0x000fe200078e0229 */
[----:B------:R-:W-:Y:S01]  /*11f0*/  SHF.R.S32.HI R10, RZ, 0x2, R58 ;  /* 0x00000002ff0a7819 */ /* 0x000fe2000001143a */
[--C-:B------:R-:W-:Y:S01]  /*1200*/  @!P2 IMAD.IADD R29, R29, 0x1, -R4.reuse ;  /* 0x000000011d1da824 */ /* 0x100fe200078e0a04 */
[----:B------:R-:W-:Y:S01]  /*1210*/  ISETP.GE.AND P2, PT, R16, RZ, PT ;  /* 0x000000ff1000720c */ /* 0x000fe20003f46270 */
[--C-:B------:R-:W-:Y:S01]  /*1220*/  @!P4 IMAD.IADD R33, R33, 0x1, -R4.reuse ;  /* 0x000000012121c824 */ /* 0x100fe200078e0a04 */
[----:B------:R-:W-:Y:S01]  /*1230*/  ISETP.GE.AND P4, PT, R18, RZ, PT ;  /* 0x000000ff1200720c */ /* 0x000fe20003f86270 */
[--C-:B------:R-:W-:Y:S01]  /*1240*/  @!P1 IMAD.IADD R31, R31, 0x1, -R4.reuse ;  /* 0x000000011f1f9824 */ /* 0x100fe200078e0a04 */
[----:B------:R-:W-:Y:S01]  /*1250*/  ISETP.GE.AND P1, PT, R24, RZ, PT ;  /* 0x000000ff1800720c */ /* 0x000fe20003f26270 */
[--C-:B------:R-:W-:Y:S01]  /*1260*/  @!P3 IMAD.IADD R37, R37, 0x1, -R4.reuse ;  /* 0x000000012525b824 */ /* 0x100fe200078e0a04 */
[C---:B------:R-:W-:Y:S01]  /*1270*/  ISETP.GT.U32.AND P3, PT, R4.reuse, R41, PT ;  /* 0x000000290400720c */ /* 0x040fe20003f64070 */
[----:B------:R-:W-:Y:S01]  /*1280*/  @!P0 IMAD.MOV R21, RZ, RZ, -R21 ;  /* 0x000000ffff158224 */ /* 0x000fe200078e0a15 */
[----:B------:R-:W-:Y:S01]  /*1290*/  ISETP.GT.U32.AND P0, PT, R4, R33, PT ;  /* 0x000000210400720c */ /* 0x000fe20003f04070 */
[--C-:B------:R-:W-:Y:S01]  /*12a0*/  @!P5 IMAD.IADD R39, R39, 0x1, -R4.reuse ;  /* 0x000000012727d824 */ /* 0x100fe200078e0a04 */
[----:B------:R-:W-:Y:S01]  /*12b0*/  SGXT R10, R10, 0x1 ;  /* 0x000000010a0a781a */ /* 0x000fe20000000200 */
[----:B------:R-:W-:Y:S01]  /*12c0*/  @!P6 IMAD.MOV R29, RZ, RZ, -R29 ;  /* 0x000000ffff1de224 */ /* 0x000fe200078e0a1d */
[----:B------:R-:W-:Y:S01]  /*12d0*/  ISETP.GE.AND P6, PT, R3, RZ, PT ;  /* 0x000000ff0300720c */ /* 0x000fe20003fc6270 */
[----:B------:R-:W-:Y:S01]  /*12e0*/  @!P2 IMAD.MOV R23, RZ, RZ, -R23 ;  /* 0x000000ffff17a224 */ /* 0x000fe200078e0a17 */
[C---:B------:R-:W-:Y:S01]  /*12f0*/  ISETP.GT.U32.AND P2, PT, R4.reuse, R35, PT ;  /* 0x000000230400720c */ /* 0x040fe20003f44070 */
[----:B------:R-:W-:Y:S01]  /*1300*/  @!P4 IMAD.MOV R25, RZ, RZ, -R25 ;  /* 0x000000ffff19c224 */ /* 0x000fe200078e0a19 */
[C---:B------:R-:W-:Y:S01]  /*1310*/  ISETP.GT.U32.AND P4, PT, R4.reuse, R43, PT ;  /* 0x0000002b0400720c */ /* 0x040fe20003f84070 */
[----:B------:R-:W-:Y:S01]  /*1320*/  @!P1 IMAD.MOV R31, RZ, RZ, -R31 ;  /* 0x000000ffff1f9224 */ /* 0x000fe200078e0a1f */
[----:B------:R-:W-:Y:S01]  /*1330*/  ISETP.GT.U32.AND P1, PT, R4, R39, PT ;  /* 0x000000270400720c */ /* 0x000fe20003f24070 */
[--C-:B------:R-:W-:Y:S01]  /*1340*/  @!P3 IMAD.IADD R41, R41, 0x1, -R4.reuse ;  /* 0x000000012929b824 */ /* 0x100fe200078e0a04 */
[----:B------:R-:W-:Y:S01]  /*1350*/  LOP3.LUT R10, R10, 0x90, RZ, 0xc0, !PT ;  /* 0x000000900a0a7812 */ /* 0x000fe200078ec0ff */
[C---:B------:R-:W-:Y:S01]  /*1360*/  IMAD.SHL.U32 R3, R58.reuse, 0x20, RZ ;  /* 0x000000203a037824 */ /* 0x040fe200078e00ff */
[C---:B------:R-:W-:Y:S01]  /*1370*/  LOP3.LUT R18, R58.reuse, 0x7, RZ, 0xc0, !PT ;  /* 0x000000073a127812 */ /* 0x040fe200078ec0ff */
[----:B------:R-:W-:Y:S01]  /*1380*/  IMAD.SHL.U32 R13, R58, 0x40, RZ ;  /* 0x000000403a0d7824 */ /* 0x000fe200078e00ff */
[----:B------:R-:W-:Y:S01]  /*1390*/  ISETP.GT.U32.AND P3, PT, R4, R41, PT ;  /* 0x000000290400720c */ /* 0x000fe20003f64070 */
[--C-:B------:R-:W-:Y:S01]  /*13a0*/  @!P0 IMAD.IADD R33, R33, 0x1, -R4.reuse ;  /* 0x0000000121218824 */ /* 0x100fe200078e0a04 */
[----:B------:R-:W-:Y:S01]  /*13b0*/  ISETP.GE.AND P0, PT, R26, RZ, PT ;  /* 0x000000ff1a00720c */ /* 0x000fe20003f06270 */
[----:B------:R-:W-:Y:S01]  /*13c0*/  IMAD.SHL.U32 R9, R58, 0x2, RZ ;  /* 0x000000023a097824 */ /* 0x000fe200078e00ff */
[----:B------:R-:W-:Y:S01]  /*13d0*/  LOP3.LUT R13, R13, 0x1800, RZ, 0xc0, !PT ;  /* 0x000018000d0d7812 */ /* 0x000fe200078ec0ff */
[--C-:B------:R-:W-:Y:S01]  /*13e0*/  @!P2 IMAD.IADD R35, R35, 0x1, -R4.reuse ;  /* 0x000000012323a824 */ /* 0x100fe200078e0a04 */
[----:B------:R-:W-:Y:S01]  /*13f0*/  LOP3.LUT R16, R10, 0x60, R3, 0xf8, !PT ;  /* 0x000000600a107812 */ /* 0x000fe200078ef803 */
[----:B------:R-:W-:Y:S01]  /*1400*/  IMAD.SHL.U32 R10, R58, 0x10, RZ ;  /* 0x000000103a0a7824 */ /* 0x000fe200078e00ff */
[----:B------:R-:W-:Y:S01]  /*1410*/  ISETP.GE.AND P2, PT, R28, RZ, PT ;  /* 0x000000ff1c00720c */ /* 0x000fe20003f46270 */
[--C-:B------:R-:W-:Y:S01]  /*1420*/  @!P4 IMAD.IADD R43, R43, 0x1, -R4.reuse ;  /* 0x000000012b2bc824 */ /* 0x100fe200078e0a04 */
[----:B------:R-:W-:Y:S01]  /*1430*/  ISETP.GE.AND P4, PT, R30, RZ, PT ;  /* 0x000000ff1e00720c */ /* 0x000fe20003f86270 */
[----:B------:R-:W-:Y:S01]  /*1440*/  IMAD R20, R18, 0x10, R13 ;  /* 0x0000001012147824 */ /* 0x000fe200078e020d */
[----:B------:R-:W-:Y:S01]  /*1450*/  ISETP.GE.AND P5, PT, R32, RZ, PT ;  /* 0x000000ff2000720c */ /* 0x000fe20003fa6270 */
[--C-:B------:R-:W-:Y:S01]  /*1460*/  @!P1 IMAD.IADD R39, R39, 0x1, -R4.reuse ;  /* 0x0000000127279824 */ /* 0x100fe200078e0a04 */
[----:B------:R-:W-:Y:S01]  /*1470*/  LOP3.LUT R13, R16, 0x10, R9, 0x78, !PT ;  /* 0x00000010100d7812 */ /* 0x000fe200078e7809 */
[----:B------:R-:W-:Y:S01]  /*1480*/  IMAD R11, R11, UR5, RZ ;  /* 0x000000050b0b7c24 */ /* 0x000fe2000f8e02ff */
[----:B------:R-:W-:Y:S01]  /*1490*/  LOP3.LUT R10, R10, 0x100, RZ, 0xc0, !PT ;  /* 0x000001000a0a7812 */ /* 0x000fe200078ec0ff */
[----:B------:R-:W-:Y:S01]  /*14a0*/  @!P3 IMAD.IADD R41, R41, 0x1, -R4 ;  /* 0x000000012929b824 */ /* 0x000fe200078e0a04 */
[----:B------:R-:W-:Y:S01]  /*14b0*/  ISETP.GE.AND P1, PT, R34, RZ, PT ;  /* 0x000000ff2200720c */ /* 0x000fe20003f26270 */
[----:B------:R-:W-:Y:S01]  /*14c0*/  @!P0 IMAD.MOV R33, RZ, RZ, -R33 ;  /* 0x000000ffff218224 */ /* 0x000fe200078e0a21 */
[----:B------:R-:W-:Y:S01]  /*14d0*/  IADD3 R10, R13, UR4, R10 ;  /* 0x000000040d0a7c10 */ /* 0x000fe2000fffe00a */
[----:B------:R-:W-:Y:S01]  /*14e0*/  ULDC UR5, c[0x0][0x240] ;  /* 0x0000900000057ab9 */ /* 0x000fe20000000800 */
[----:B------:R-:W-:Y:S01]  /*14f0*/  ISETP.NE.AND P3, PT, R15, RZ, PT ;  /* 0x000000ff0f00720c */ /* 0x000fe20003f65270 */
[----:B------:R-:W-:Y:S01]  /*1500*/  @!P2 IMAD.MOV R35, RZ, RZ, -R35 ;  /* 0x000000ffff23a224 */ /* 0x000fe200078e0a23 */
[----:B------:R-:W-:Y:S01]  /*1510*/  LOP3.LUT R13, RZ, R15, RZ, 0x33, !PT ;  /* 0x0000000fff0d7212 */ /* 0x000fe200078e33ff */
[----:B------:R-:W-:Y:S01]  /*1520*/  @!P4 IMAD.MOV R37, RZ, RZ, -R37 ;  /* 0x000000ffff25c224 */ /* 0x000fe200078e0a25 */
[----:B------:R-:W-:Y:S01]  /*1530*/  LEA R78, P0, R11, UR8, 0x1 ;  /* 0x000000080b4e7c11 */ /* 0x000fe2000f8008ff */
[----:B------:R-:W0:Y:S01]  /*1540*/  LDC R15, c[0x0][0x23c] ;  /* 0x00008f00ff0f7b82 */ /* 0x000e220000000800 */
[----:B------:R-:W-:Y:S01]  /*1550*/  SEL R14, R13, R14, !P3 ;  /* 0x0000000e0d0e7207 */ /* 0x000fe20005800000 */
[----:B------:R-:W-:Y:S01]  /*1560*/  @!P5 IMAD.MOV R39, RZ, RZ, -R39 ;  /* 0x000000ffff27d224 */ /* 0x000fe200078e0a27 */
[----:B------:R-:W-:Y:S01]  /*1570*/  LEA.HI.X.SX32 R79, R11, UR9, 0x1, P0 ;  /* 0x000000090b4f7c11 */ /* 0x000fe200080f0eff */
[----:B------:R-:W-:Y:S01]  /*1580*/  @!P1 IMAD.MOV R41, RZ, RZ, -R41 ;  /* 0x000000ffff299224 */ /* 0x000fe200078e0a29 */
[C---:B------:R-:W-:Y:S01]  /*1590*/  SEL R12, R13.reuse, R12, !P3 ;  /* 0x0000000c0d0c7207 */ /* 0x040fe20005800000 */
[----:B------:R-:W-:Y:S01]  /*15a0*/  @!P6 IMAD.MOV R43, RZ, RZ, -R43 ;  /* 0x000000ffff2be224 */ /* 0x000fe200078e0a2b */
[C---:B------:R-:W-:Y:S01]  /*15b0*/  SEL R19, R13.reuse, R19, !P3 ;  /* 0x000000130d137207 */ /* 0x040fe20005800000 */
[----:B------:R-:W1:Y:S01]  /*15c0*/  LDC R11, c[0x0][0x238] ;  /* 0x00008e00ff0b7b82 */ /* 0x000e620000000800 */
[C---:B------:R-:W-:Y:S01]  /*15d0*/  SEL R23, R13.reuse, R23, !P3 ;  /* 0x000000170d177207 */ /* 0x040fe20005800000 */
[----:B------:R-:W-:Y:S01]  /*15e0*/  IMAD R14, R14, UR5, RZ ;  /* 0x000000050e0e7c24 */ /* 0x000fe2000f8e02ff */
[C---:B------:R-:W-:Y:S01]  /*15f0*/  SEL R29, R13.reuse, R29, !P3 ;  /* 0x0000001d0d1d7207 */ /* 0x040fe20005800000 */
[----:B------:R-:W-:Y:S01]  /*1600*/  IMAD R12, R12, UR5, RZ ;  /* 0x000000050c0c7c24 */ /* 0x000fe2000f8e02ff */
[C---:B------:R-:W-:Y:S01]  /*1610*/  SEL R17, R13.reuse, R17, !P3 ;  /* 0x000000110d117207 */ /* 0x040fe20005800000 */
[----:B------:R-:W-:Y:S01]  /*1620*/  ULDC.64 UR8, c[0x0][0x218] ;  /* 0x0000860000087ab9 */ /* 0x000fe20000000a00 */
[----:B------:R-:W-:Y:S01]  /*1630*/  SEL R21, R13, R21, !P3 ;  /* 0x000000150d157207 */ /* 0x000fe20005800000 */
[----:B------:R-:W-:Y:S01]  /*1640*/  IMAD R19, R19, UR5, RZ ;  /* 0x0000000513137c24 */ /* 0x000fe2000f8e02ff */
        /* <DEDUP_REMOVED lines=18> */
[----:B------:R-:W-:Y:S01]  /*1770*/  LEA R84, P1, R14, UR8, 0x1 ;  /* 0x000000080e547c11 */ /* 0x000fe2000f8208ff */
[----:B------:R-:W-:Y:S01]  /*1780*/  IMAD R35, R35, UR5, RZ ;  /* 0x0000000523237c24 */ /* 0x000fe2000f8e02ff */
[----:B------:R-:W-:Y:S01]  /*1790*/  SGXT R8, R8, 0x1 ;  /* 0x000000010808781a */ /* 0x000fe20000000200 */
[----:B------:R-:W-:Y:S01]  /*17a0*/  IMAD R13, R13, UR5, RZ ;  /* 0x000000050d0d7c24 */ /* 0x000fe2000f8e02ff */
[----:B------:R-:W-:Y:S01]  /*17b0*/  LEA R86, P2, R12, UR8, 0x1 ;  /* 0x000000080c567c11 */ /* 0x000fe2000f8408ff */
[----:B------:R-:W-:Y:S01]  /*17c0*/  IMAD R39, R39, UR5, RZ ;  /* 0x0000000527277c24 */ /* 0x000fe2000f8e02ff */
[----:B------:R-:W-:Y:S01]  /*17d0*/  LEA R80, P4, R19, UR8, 0x1 ;  /* 0x0000000813507c11 */ /* 0x000fe2000f8808ff */
[----:B------:R-:W-:Y:S01]  /*17e0*/  IMAD R41, R41, UR5, RZ ;  /* 0x0000000529297c24 */ /* 0x000fe2000f8e02ff */
[----:B------:R-:W-:Y:S01]  /*17f0*/  LEA R74, P5, R23, UR8, 0x1 ;  /* 0x00000008174a7c11 */ /* 0x000fe2000f8a08ff */
[-C--:B-1----:R-:W-:Y:S01]  /*1800*/  IMAD R16, R63, R11.reuse, RZ ;  /* 0x0000000b3f107224 */ /* 0x082fe200078e02ff */
[----:B------:R-:W-:Y:S01]  /*1810*/  LEA.HI.X.SX32 R85, R14, UR9, 0x1, P1 ;  /* 0x000000090e557c11 */ /* 0x000fe200088f0eff */
[-C--:B------:R-:W-:Y:S01]  /*1820*/  IMAD R65, R62, R11.reuse, RZ ;  /* 0x0000000b3e417224 */ /* 0x080fe200078e02ff */
[----:B------:R-:W-:Y:S01]  /*1830*/  LEA R68, P1, R29, UR8, 0x1 ;  /* 0x000000081d447c11 */ /* 0x000fe2000f8208ff */
[-C--:B------:R-:W-:Y:S01]  /*1840*/  IMAD R64, R61, R11.reuse, RZ ;  /* 0x0000000b3d407224 */ /* 0x080fe200078e02ff */
[----:B------:R-:W-:Y:S01]  /*1850*/  LOP3.LUT R8, R8, 0x90, RZ, 0xc0, !PT ;  /* 0x0000009008087812 */ /* 0x000fe200078ec0ff */
[----:B------:R-:W-:Y:S01]  /*1860*/  ULDC UR5, c[0x0][0x230] ;  /* 0x00008c0000057ab9 */ /* 0x000fe20000000800 */
[----:B------:R-:W-:Y:S01]  /*1870*/  LOP3.LUT R45, R20, 0x30, R9, 0x78, !PT ;  /* 0x00000030142d7812 */ /* 0x000fe200078e7809 */
[----:B------:R-:W-:Y:S01]  /*1880*/  IMAD R20, R60, R11, RZ ;  /* 0x0000000b3c147224 */ /* 0x000fe200078e02ff */
[----:B------:R-:W-:-:S02]  /*1890*/  LEA R82, P0, R17, UR8, 0x1 ;  /* 0x0000000811527c11 */ /* 0x000fc4000f8008ff */
[----:B------:R-:W-:Y:S02]  /*18a0*/  LEA.HI.X.SX32 R87, R12, UR9, 0x1, P2 ;  /* 0x000000090c577c11 */ /* 0x000fe400090f0eff */
[----:B------:R-:W-:Y:S02]  /*18b0*/  LEA R76, P6, R21, UR8, 0x1 ;  /* 0x00000008154c7c11 */ /* 0x000fe4000f8c08ff */
[----:B------:R-:W-:Y:S02]  /*18c0*/  LEA R72, P3, R25, UR8, 0x1 ;  /* 0x0000000819487c11 */ /* 0x000fe4000f8608ff */
[----:B------:R-:W-:Y:S02]  /*18d0*/  LEA R70, P2, R27, UR8, 0x1 ;  /* 0x000000081b467c11 */ /* 0x000fe4000f8408ff */
[----:B------:R-:W-:Y:S01]  /*18e0*/  LEA.HI.X.SX32 R81, R19, UR9, 0x1, P4 ;  /* 0x0000000913517c11 */ /* 0x000fe2000a0f0eff */
[----:B------:R-:W-:Y:S01]  /*18f0*/  IMAD.SHL.U32 R19, R11, 0x80, RZ ;  /* 0x000000800b137824 */ /* 0x000fe200078e00ff */
[----:B------:R-:W-:-:S02]  /*1900*/  LEA R46, P4, R33, UR8, 0x1 ;  /* 0x00000008212e7c11 */ /* 0x000fc4000f8808ff */
[----:B------:R-:W-:Y:S02]  /*1910*/  LEA.HI.X.SX32 R75, R23, UR9, 0x1, P5 ;  /* 0x00000009174b7c11 */ /* 0x000fe4000a8f0eff */
[----:B------:R-:W-:Y:S02]  /*1920*/  LEA R32, P5, R37, UR8, 0x1 ;  /* 0x0000000825207c11 */ /* 0x000fe4000f8a08ff */
[----:B------:R-:W-:Y:S02]  /*1930*/  LEA.HI.X.SX32 R69, R29, UR9, 0x1, P1 ;  /* 0x000000091d457c11 */ /* 0x000fe400088f0eff */
[----:B------:R-:W-:Y:S01]  /*1940*/  LOP3.LUT R8, R8, 0x17e, R9, 0x78, !PT ;  /* 0x0000017e08087812 */ /* 0x000fe200078e7809 */
[----:B------:R-:W-:Y:S01]  /*1950*/  IMAD R9, R18, 0x100, R45 ;  /* 0x0000010012097824 */ /* 0x000fe200078e022d */
[----:B------:R-:W-:Y:S01]  /*1960*/  LEA.HI.X.SX32 R83, R17, UR9, 0x1, P0 ;  /* 0x0000000911537c11 */ /* 0x000fe200080f0eff */
[----:B0-----:R-:W-:Y:S01]  /*1970*/  IMAD R17, R6, R15, RZ ;  /* 0x0000000f06117224 */ /* 0x001fe200078e02ff */
[----:B------:R-:W-:Y:S01]  /*1980*/  LEA R36, P1, R13, UR8, 0x1 ;  /* 0x000000080d247c11 */ /* 0x000fe2000f8208ff */
[----:B------:R-:W-:Y:S01]  /*1990*/  IMAD R18, R2, R11, RZ ;  /* 0x0000000b02127224 */ /* 0x000fe200078e02ff */
[----:B------:R-:W-:Y:S01]  /*19a0*/  LEA.HI R58, R58, 0x70, RZ, 0x1c ;  /* 0x000000703a3a7811 */ /* 0x000fe200078fe0ff */
[----:B------:R-:W-:Y:S01]  /*19b0*/  IMAD.SHL.U32 R15, R15, 0x80, RZ ;  /* 0x000000800f0f7824 */ /* 0x000fe200078e00ff */
[----:B------:R-:W-:-:S02]  /*19c0*/  LEA R66, P0, R31, UR8, 0x1 ;  /* 0x000000081f427c11 */ /* 0x000fc4000f8008ff */
[----:B------:R-:W-:Y:S01]  /*19d0*/  LEA.HI.X.SX32 R77, R21, UR9, 0x1, P6 ;  /* 0x00000009154d7c11 */ /* 0x000fe2000b0f0eff */
[-C--:B------:R-:W-:Y:S01]  /*19e0*/  IMAD R14, R58, R11.reuse, RZ ;  /* 0x0000000b3a0e7224 */ /* 0x080fe200078e02ff */
[----:B------:R-:W-:Y:S01]  /*19f0*/  LEA.HI.X.SX32 R73, R25, UR9, 0x1, P3 ;  /* 0x0000000919497c11 */ /* 0x000fe200098f0eff */
[----:B------:R-:W-:Y:S01]  /*1a00*/  IMAD R21, R59, R11, RZ ;  /* 0x0000000b3b157224 */ /* 0x000fe200078e02ff */
[----:B------:R-:W-:Y:S02]  /*1a10*/  LEA.HI.X.SX32 R71, R27, UR9, 0x1, P2 ;  /* 0x000000091b477c11 */ /* 0x000fe400090f0eff */
[----:B------:R-:W-:Y:S02]  /*1a20*/  LEA R34, P6, R35, UR8, 0x1 ;  /* 0x0000000823227c11 */ /* 0x000fe4000f8c08ff */
[----:B------:R-:W-:Y:S02]  /*1a30*/  LEA R52, P3, R39, UR8, 0x1 ;  /* 0x0000000827347c11 */ /* 0x000fe4000f8608ff */
[----:B------:R-:W-:-:S02]  /*1a40*/  LEA R30, P2, R41, UR8, 0x1 ;  /* 0x00000008291e7c11 */ /* 0x000fc4000f8408ff */
[----:B------:R-:W-:Y:S02]  /*1a50*/  LEA.HI.X.SX32 R93, R33, UR9, 0x1, P4 ;  /* 0x00000009215d7c11 */ /* 0x000fe4000a0f0eff */
[----:B------:R-:W-:Y:S02]  /*1a60*/  LEA.HI.X.SX32 R33, R37, UR9, 0x1, P5 ;  /* 0x0000000925217c11 */ /* 0x000fe4000a8f0eff */
[----:B------:R-:W-:Y:S01]  /*1a70*/  LEA.HI.X.SX32 R37, R13, UR9, 0x1, P1 ;  /* 0x000000090d257c11 */ /* 0x000fe200088f0eff */
[----:B------:R-:W-:Y:S01]  /*1a80*/  IMAD R13, R57, R11, RZ ;  /* 0x0000000b390d7224 */ /* 0x000fe200078e02ff */
[----:B------:R-:W-:Y:S02]  /*1a90*/  LEA.HI.X.SX32 R67, R31, UR9, 0x1, P0 ;  /* 0x000000091f437c11 */ /* 0x000fe400080f0eff */
[----:B------:R-:W-:Y:S02]  /*1aa0*/  LEA.HI.X.SX32 R35, R35, UR9, 0x1, P6 ;  /* 0x0000000923237c11 */ /* 0x000fe4000b0f0eff */
[----:B------:R-:W-:-:S02]  /*1ab0*/  LEA.HI.X.SX32 R53, R39, UR9, 0x1, P3 ;  /* 0x0000000927357c11 */ /* 0x000fc400098f0eff */
[----:B------:R-:W-:Y:S02]  /*1ac0*/  LEA.HI.X.SX32 R31, R41, UR9, 0x1, P2 ;  /* 0x00000009291f7c11 */ /* 0x000fe400090f0eff */
[----:B------:R-:W-:Y:S02]  /*1ad0*/  LOP3.LUT R4, R3, 0x60, RZ, 0xc0, !PT ;  /* 0x0000006003047812 */ /* 0x000fe400078ec0ff */
[----:B------:R-:W-:Y:S02]  /*1ae0*/  LOP3.LUT R11, R7, 0x20, RZ, 0x3c, !PT ;  /* 0x00000020070b7812 */ /* 0x000fe400078e3cff */
[----:B------:R-:W-:-:S07]  /*1af0*/  LOP3.LUT R12, R9, 0x40, RZ, 0x3c, !PT ;  /* 0x00000040090c7812 */ /* 0x000fce00078e3cff */
.L_x_1:
[----:B------:R-:W-:Y:S01]  /*1b00*/  ISETP.GE.AND P0, PT, R2, UR5, PT ;  /* 0x0000000502007c0c */ /* 0x000fe2000bf06270 */
[----:B------:R-:W-:Y:S01]  /*1b10*/  IMAD.WIDE R28, R18, 0x2, R78 ;  /* 0x00000002121c7825 */ /* 0x000fe200078e024e */
[----:B------:R-:W-:Y:S02]  /*1b20*/  PRMT R97, RZ, 0x7610, R97 ;  /* 0x00007610ff617816 */ /* 0x000fe40000000061 */
[----:B------:R-:W-:Y:S01]  /*1b30*/  ISETP.GE.AND P1, PT, R59, UR5, PT ;  /* 0x000000053b007c0c */ /* 0x000fe2000bf26270 */
[----:B------:R-:W-:Y:S01]  /*1b40*/  IMAD.WIDE R22, R21, 0x2, R78 ;  /* 0x0000000215167825 */ /* 0x000fe200078e024e */
[----:B------:R-:W-:-:S07]  /*1b50*/  PRMT R95, RZ, 0x7610, R95 ;  /* 0x00007610ff5f7816 */ /* 0x000fce000000005f */
[----:B------:R0:W2:Y:S01]  /*1b60*/  @!P0 LDG.E.U16 R97, desc[UR6][R28.64] ;  /* 0x000000061c618981 */ /* 0x0000a2000c1e1500 */
[----:B------:R-:W-:Y:S01]  /*1b70*/  ISETP.GE.AND P0, PT, R60, UR5, PT ;  /* 0x000000053c007c0c */ /* 0x000fe2000bf06270 */
[----:B------:R-:W-:Y:S01]  /*1b80*/  IMAD.WIDE R26, R20, 0x2, R78 ;  /* 0x00000002141a7825 */ /* 0x000fe200078e024e */
[----:B------:R-:W-:Y:S01]  /*1b90*/  PRMT R91, RZ, 0x7610, R91 ;  /* 0x00007610ff5b7816 */ /* 0x000fe2000000005b */
[----:B------:R1:W3:Y:S01]  /*1ba0*/  @!P1 LDG.E.U16 R95, desc[UR6][R22.64] ;  /* 0x00000006165f9981 */ /* 0x0002e2000c1e1500 */
[----:B------:R-:W-:-:S09]  /*1bb0*/  ISETP.GE.AND P1, PT, R57, UR5, PT ;  /* 0x0000000539007c0c */ /* 0x000fd2000bf26270 */
[----:B------:R4:W5:Y:S01]  /*1bc0*/  @!P0 LDG.E.U16 R91, desc[UR6][R26.64] ;  /* 0x000000061a5b8981 */ /* 0x000962000c1e1500 */
[----:B------:R-:W-:Y:S01]  /*1bd0*/  PRMT R47, RZ, 0x7610, R47 ;  /* 0x00007610ff2f7816 */ /* 0x000fe2000000002f */
[----:B------:R-:W-:Y:S01]  /*1be0*/  IMAD.WIDE R24, R13, 0x2, R78 ;  /* 0x000000020d187825 */ /* 0x000fe200078e024e */
[----:B------:R-:W-:-:S04]  /*1bf0*/  ISETP.GE.AND P0, PT, R61, UR5, PT ;  /* 0x000000053d007c0c */ /* 0x000fc8000bf06270 */
[----:B------:R4:W2:Y:S01]  /*1c00*/  @!P1 LDG.E.U16 R47, desc[UR6][R24.64] ;  /* 0x00000006182f9981 */ /* 0x0008a2000c1e1500 */
[----:B------:R-:W-:Y:S01]  /*1c10*/  ISETP.GE.AND P1, PT, R62, UR5, PT ;  /* 0x000000053e007c0c */ /* 0x000fe2000bf26270 */
[----:B0-----:R-:W-:Y:S01]  /*1c20*/  IMAD.WIDE R28, R64, 0x2, R78 ;  /* 0x00000002401c7825 */ /* 0x001fe200078e024e */
[----:B------:R-:W-:Y:S02]  /*1c30*/  PRMT R45, RZ, 0x7610, R45 ;  /* 0x00007610ff2d7816 */ /* 0x000fe4000000002d */
[----:B------:R-:W-:Y:S01]  /*1c40*/  PRMT R43, RZ, 0x7610, R43 ;  /* 0x00007610ff2b7816 */ /* 0x000fe2000000002b */
[----:B-1----:R-:W-:-:S03]  /*1c50*/  IMAD.WIDE R22, R65, 0x2, R78 ;  /* 0x0000000241167825 */ /* 0x002fc600078e024e */
[----:B------:R-:W2:Y:S01]  /*1c60*/  @!P0 LDG.E.U16 R45, desc[UR6][R28.64] ;  /* 0x000000061c2d8981 */ /* 0x000ea2000c1e1500 */
[----:B------:R-:W-:-:S04]  /*1c70*/  ISETP.GE.AND P0, PT, R63, UR5, PT ;  /* 0x000000053f007c0c */ /* 0x000fc8000bf06270 */
[----:B------:R-:W2:Y:S01]  /*1c80*/  @!P1 LDG.E.U16 R43, desc[UR6][R22.64] ;  /* 0x00000006162b9981 */ /* 0x000ea2000c1e1500 */
[----:B------:R-:W-:Y:S01]  /*1c90*/  ISETP.GE.AND P1, PT, R58, UR5, PT ;  /* 0x000000053a007c0c */ /* 0x000fe2000bf26270 */
[----:B----4-:R-:W-:Y:S01]  /*1ca0*/  IMAD.WIDE R26, R16, 0x2, R78 ;  /* 0x00000002101a7825 */ /* 0x010fe200078e024e */
[----:B------:R-:W-:Y:S02]  /*1cb0*/  PRMT R41, RZ, 0x7610, R41 ;  /* 0x00007610ff297816 */ /* 0x000fe40000000029 */
[----:B------:R-:W-:Y:S01]  /*1cc0*/  PRMT R39, RZ, 0x7610, R39 ;  /* 0x00007610ff277816 */ /* 0x000fe20000000027 */
[----:B------:R-:W-:-:S03]  /*1cd0*/  IMAD.WIDE R24, R14, 0x2, R78 ;  /* 0x000000020e187825 */ /* 0x000fc600078e024e */
[----:B------:R0:W4:Y:S05]  /*1ce0*/  @!P0 LDG.E.U16 R41, desc[UR6][R26.64] ;  /* 0x000000061a298981 */ /* 0x00012a000c1e1500 */
[----:B------:R1:W4:Y:S01]  /*1cf0*/  @!P1 LDG.E.U16 R39, desc[UR6][R24.64] ;  /* 0x0000000618279981 */ /* 0x000322000c1e1500 */
[----:B------:R-:W-:Y:S02]  /*1d00*/  ISETP.GE.AND P0, PT, R6, UR5, PT ;  /* 0x0000000506007c0c */ /* 0x000fe4000bf06270 */
[----:B------:R-:W-:Y:S01]  /*1d10*/  PRMT R40, RZ, 0x7610, R40 ;  /* 0x00007610ff287816 */ /* 0x000fe20000000028 */
[----:B------:R-:W-:Y:S01]  /*1d20*/  BAR.SYNC.DEFER_BLOCKING 0x0 ;  /* 0x0000000000007b1d */ /* 0x000fe20000010000 */
[----:B0-----:R-:W-:Y:S01]  /*1d30*/  IMAD.WIDE R26, R17, 0x2, R30 ;  /* 0x00000002111a7825 */ /* 0x001fe200078e021e */
[----:B------:R-:W-:-:S03]  /*1d40*/  PRMT R38, RZ, 0x7610, R38 ;  /* 0x00007610ff267816 */ /* 0x000fc60000000026 */
[----:B-1----:R-:W-:Y:S02]  /*1d50*/  IMAD.MOV.U32 R24, RZ, RZ, R36 ;  /* 0x000000ffff187224 */ /* 0x002fe400078e0024 */
[----:B------:R-:W-:Y:S02]  /*1d60*/  IMAD.MOV.U32 R25, RZ, RZ, R37 ;  /* 0x000000ffff197224 */ /* 0x000fe400078e0025 */
[C---:B------:R-:W-:Y:S01]  /*1d70*/  IMAD.WIDE R22, R17.reuse, 0x2, R24 ;  /* 0x0000000211167825 */ /* 0x040fe200078e0218 */
[----:B------:R-:W-:Y:S02]  /*1d80*/  PRMT R44, RZ, 0x7610, R44 ;  /* 0x00007610ff2c7816 */ /* 0x000fe4000000002c */
[----:B------:R-:W-:Y:S01]  /*1d90*/  PRMT R42, RZ, 0x7610, R42 ;  /* 0x00007610ff2a7816 */ /* 0x000fe2000000002a */
[----:B------:R-:W-:Y:S01]  /*1da0*/  IMAD.WIDE R28, R17, 0x2, R52 ;  /* 0x00000002111c7825 */ /* 0x000fe200078e0234 */
[----:B------:R0:W4:Y:S04]  /*1db0*/  @!P0 LDG.E.U16 R40, desc[UR6][R26.64] ;  /* 0x000000061a288981 */ /* 0x000128000c1e1500 */
[----:B------:R1:W4:Y:S04]  /*1dc0*/  @!P0 LDG.E.U16 R38, desc[UR6][R22.64] ;  /* 0x0000000616268981 */ /* 0x000328000c1e1500 */
[----:B------:R1:W4:Y:S01]  /*1dd0*/  @!P0 LDG.E.U16 R44, desc[UR6][R28.64] ;  /* 0x000000061c2c8981 */ /* 0x000322000c1e1500 */
[----:B0-----:R-:W-:-:S02]  /*1de0*/  IMAD.MOV.U32 R26, RZ, RZ, R34 ;  /* 0x000000ffff1a7224 */ /* 0x001fc400078e0022 */
[----:B------:R-:W-:Y:S02]  /*1df0*/  IMAD.MOV.U32 R27, RZ, RZ, R35 ;  /* 0x000000ffff1b7224 */ /* 0x000fe400078e0023 */
[----:B-1----:R-:W-:Y:S01]  /*1e00*/  IMAD.WIDE R22, R17, 0x2, R26 ;  /* 0x0000000211167825 */ /* 0x002fe200078e021a */
[----:B------:R-:W-:-:S03]  /*1e10*/  PRMT R89, RZ, 0x7610, R89 ;  /* 0x00007610ff597816 */ /* 0x000fc60000000059 */
[----:B------:R-:W-:Y:S01]  /*1e20*/  IMAD.MOV.U32 R28, RZ, RZ, R32 ;  /* 0x000000ffff1c7224 */ /* 0x000fe200078e0020 */
[----:B------:R0:W4:Y:S01]  /*1e30*/  @!P0 LDG.E.U16 R42, desc[UR6][R22.64] ;  /* 0x00000006162a8981 */ /* 0x000122000c1e1500 */
[----:B------:R-:W-:Y:S01]  /*1e40*/  IMAD.MOV.U32 R29, RZ, RZ, R33 ;  /* 0x000000ffff1d7224 */ /* 0x000fe200078e0021 */
[----:B------:R-:W-:Y:S01]  /*1e50*/  PRMT R88, RZ, 0x7610, R88 ;  /* 0x00007610ff587816 */ /* 0x000fe20000000058 */
[----:B------:R-:W-:-:S04]  /*1e60*/  IMAD.WIDE R34, R17, 0x2, R66 ;  /* 0x0000000211227825 */ /* 0x000fc800078e0242 */
[C---:B------:R-:W-:Y:S01]  /*1e70*/  IMAD.WIDE R32, R17.reuse, 0x2, R28 ;  /* 0x0000000211207825 */ /* 0x040fe200078e021c */
[----:B------:R-:W-:Y:S01]  /*1e80*/  PRMT R90, RZ, 0x7610, R90 ;  /* 0x00007610ff5a7816 */ /* 0x000fe2000000005a */
[----:B------:R1:W4:Y:S02]  /*1e90*/  @!P0 LDG.E.U16 R88, desc[UR6][R34.64] ;  /* 0x0000000622588981 */ /* 0x000324000c1e1500 */
[--C-:B0-----:R-:W-:Y:S02]  /*1ea0*/  IMAD.MOV.U32 R22, RZ, RZ, R46.reuse ;  /* 0x000000ffff167224 */ /* 0x101fe400078e002e */
[----:B------:R-:W-:Y:S01]  /*1eb0*/  IMAD.MOV.U32 R23, RZ, RZ, R93 ;  /* 0x000000ffff177224 */ /* 0x000fe200078e005d */
[----:B------:R-:W-:Y:S01]  /*1ec0*/  PRMT R46, RZ, 0x7610, R46 ;  /* 0x00007610ff2e7816 */ /* 0x000fe2000000002e */
[----:B------:R0:W4:Y:S01]  /*1ed0*/  @!P0 LDG.E.U16 R89, desc[UR6][R32.64] ;  /* 0x0000000620598981 */ /* 0x000122000c1e1500 */
[----:B------:R-:W-:Y:S01]  /*1ee0*/  IMAD.WIDE R36, R17, 0x2, R22 ;  /* 0x0000000211247825 */ /* 0x000fe200078e0216 */
[----:B------:R-:W-:-:S02]  /*1ef0*/  PRMT R93, RZ, 0x7610, R93 ;  /* 0x00007610ff5d7816 */ /* 0x000fc4000000005d */
[----:B------:R-:W-:Y:S02]  /*1f00*/  PRMT R92, RZ, 0x7610, R92 ;  /* 0x00007610ff5c7816 */ /* 0x000fe4000000005c */
[----:B------:R0:W4:Y:S01]  /*1f10*/  @!P0 LDG.E.U16 R46, desc[UR6][R36.64] ;  /* 0x00000006242e8981 */ /* 0x000122000c1e1500 */
[----:B-1----:R-:W-:-:S04]  /*1f20*/  IMAD.WIDE R34, R17, 0x2, R72 ;  /* 0x0000000211227825 */ /* 0x002fc800078e0248 */
[C---:B0-----:R-:W-:Y:S01]  /*1f30*/  IMAD.WIDE R32, R17.reuse, 0x2, R68 ;  /* 0x0000000211207825 */ /* 0x041fe200078e0244 */
[----:B------:R-:W-:Y:S01]  /*1f40*/  PRMT R94, RZ, 0x7610, R94 ;  /* 0x00007610ff5e7816 */ /* 0x000fe2000000005e */
[----:B------:R0:W4:Y:S02]  /*1f50*/  @!P0 LDG.E.U16 R92, desc[UR6][R34.64] ;  /* 0x00000006225c8981 */ /* 0x000124000c1e1500 */
[----:B------:R-:W-:Y:S02]  /*1f60*/  IMAD.WIDE R36, R17, 0x2, R70 ;  /* 0x0000000211247825 */ /* 0x000fe400078e0246 */
[----:B------:R1:W4:Y:S01]  /*1f70*/  @!P0 LDG.E.U16 R93, desc[UR6][R32.64] ;  /* 0x00000006205d8981 */ /* 0x000322000c1e1500 */
[----:B------:R-:W-:-:S03]  /*1f80*/  PRMT R96, RZ, 0x7610, R96 ;  /* 0x00007610ff607816 */ /* 0x000fc60000000060 */
[----:B------:R1:W4:Y:S01]  /*1f90*/  @!P0 LDG.E.U16 R90, desc[UR6][R36.64] ;  /* 0x00000006245a8981 */ /* 0x000322000c1e1500 */
[----:B0-----:R-:W-:-:S04]  /*1fa0*/  IMAD.WIDE R34, R17, 0x2, R80 ;  /* 0x0000000211227825 */ /* 0x001fc800078e0250 */
[C---:B-1----:R-:W-:Y:S01]  /*1fb0*/  IMAD.WIDE R32, R17.reuse, 0x2, R74 ;  /* 0x0000000211207825 */ /* 0x042fe200078e024a */
[----:B------:R-:W-:Y:S01]  /*1fc0*/  PRMT R98, RZ, 0x7610, R98 ;  /* 0x00007610ff627816 */ /* 0x000fe20000000062 */
[----:B------:R0:W4:Y:S02]  /*1fd0*/  @!P0 LDG.E.U16 R96, desc[UR6][R34.64] ;  /* 0x0000000622608981 */ /* 0x000124000c1e1500 */
[C---:B------:R-:W-:Y:S01]  /*1fe0*/  IMAD.WIDE R36, R17.reuse, 0x2, R76 ;  /* 0x0000000211247825 */ /* 0x040fe200078e024c */
[----:B------:R-:W-:Y:S01]  /*1ff0*/  PRMT R100, RZ, 0x7610, R100 ;  /* 0x00007610ff647816 */ /* 0x000fe20000000064 */
[----:B------:R1:W4:Y:S02]  /*2000*/  @!P0 LDG.E.U16 R94, desc[UR6][R32.64] ;  /* 0x00000006205e8981 */ /* 0x000324000c1e1500 */
[----:B0-----:R-:W-:-:S04]  /*2010*/  IMAD.WIDE R34, R17, 0x2, R86 ;  /* 0x0000000211227825 */ /* 0x001fc800078e0256 */
[----:B-1----:R-:W-:-:S05]  /*2020*/  IMAD.WIDE R32, R17, 0x2, R82 ;  /* 0x0000000211207825 */ /* 0x002fca00078e0252 */
[----:B------:R-:W4:Y:S04]  /*2030*/  @!P0 LDG.E.U16 R98, desc[UR6][R32.64] ;  /* 0x0000000620628981 */ /* 0x000f28000c1e1500 */
[----:B---3--:R0:W-:Y:S02]  /*2040*/  STS.U16 [R8+UR4+0x2200], R95 ;  /* 0x0022005f08007988 */ /* 0x0081e40008000404 */
[----:B0-----:R-:W-:Y:S02]  /*2050*/  PRMT R95, RZ, 0x7610, R95 ;  /* 0x00007610ff5f7816 */ /* 0x001fe4000000005f */
[----:B-----5:R0:W-:Y:S04]  /*2060*/  STS.U16 [R8+UR4+0x2400], R91 ;  /* 0x0024005b08007988 */ /* 0x0201e80008000404 */
[----:B------:R1:W3:Y:S01]  /*2070*/  @!P0 LDG.E.U16 R95, desc[UR6][R36.64] ;  /* 0x00000006245f8981 */ /* 0x0002e2000c1e1500 */
[----:B0-----:R-:W-:Y:S01]  /*2080*/  PRMT R91, RZ, 0x7610, R91 ;  /* 0x00007610ff5b7816 */ /* 0x001fe2000000005b */
[----:B-1----:R-:W-:-:S05]  /*2090*/  IMAD.WIDE R36, R17, 0x2, R84 ;  /* 0x0000000211247825 */ /* 0x002fca00078e0254 */
[----:B------:R-:W5:Y:S04]  /*20a0*/  @!P0 LDG.E.U16 R91, desc[UR6][R34.64] ;  /* 0x00000006225b8981 */ /* 0x000f68000c1e1500 */
[----:B------:R-:W3:Y:S04]  /*20b0*/  @!P0 LDG.E.U16 R100, desc[UR6][R36.64] ;  /* 0x0000000624648981 */ /* 0x000ee8000c1e1500 */
[----:B--2---:R-:W-:Y:S04]  /*20c0*/  STS.U16 [R8+UR4+0x2000], R97 ;  /* 0x0020006108007988 */ /* 0x004fe80008000404 */
[----:B------:R-:W-:Y:S04]  /*20d0*/  STS.U16 [R8+UR4+0x2600], R47 ;  /* 0x0026002f08007988 */ /* 0x000fe80008000404 */
[----:B------:R-:W-:Y:S04]  /*20e0*/  STS.U16 [R8+UR4+0x2800], R45 ;  /* 0x0028002d08007988 */ /* 0x000fe80008000404 */
[----:B------:R-:W-:Y:S04]  /*20f0*/  STS.U16 [R8+UR4+0x2a00], R43 ;  /* 0x002a002b08007988 */ /* 0x000fe80008000404 */
[----:B----4-:R-:W-:Y:S04]  /*2100*/  STS.U16 [R8+UR4+0x2c00], R41 ;  /* 0x002c002908007988 */ /* 0x010fe80008000404 */
[----:B------:R-:W-:Y:S04]  /*2110*/  STS.U16 [R8+UR4+0x2e00], R39 ;  /* 0x002e002708007988 */ /* 0x000fe80008000404 */
[----:B------:R-:W-:Y:S04]  /*2120*/  STS.U16 [R7+UR4], R38 ;  /* 0x0000002607007988 */ /* 0x000fe80008000404 */
[----:B------:R-:W-:Y:S04]  /*2130*/  STS.U16 [R7+UR4+0x800], R42 ;  /* 0x0008002a07007988 */ /* 0x000fe80008000404 */
        /* <DEDUP_REMOVED lines=9> */
[----:B---3--:R-:W-:Y:S04]  /*21d0*/  STS.U16 [R55+UR4+0x1c00], R100 ;  /* 0x001c006437007988 */ /* 0x008fe80008000404 */
[----:B------:R-:W-:Y:S04]  /*21e0*/  STS.U16 [R56+UR4+0x600], R89 ;  /* 0x0006005938007988 */ /* 0x000fe80008000404 */
[----:B------:R-:W-:Y:S04]  /*21f0*/  STS.U16 [R56+UR4+0xe00], R93 ;  /* 0x000e005d38007988 */ /* 0x000fe80008000404 */
[----:B------:R-:W-:Y:S04]  /*2200*/  STS.U16 [R56+UR4+0x1600], R95 ;  /* 0x0016005f38007988 */ /* 0x000fe80008000404 */
[----:B-----5:R-:W-:Y:S01]  /*2210*/  STS.U16 [R56+UR4+0x1e00], R91 ;  /* 0x001e005b38007988 */ /* 0x020fe20008000404 */
[----:B------:R-:W-:Y:S06]  /*2220*/  BAR.SYNC.DEFER_BLOCKING 0x0 ;  /* 0x0000000000007b1d */ /* 0x000fec0000010000 */
[----:B------:R-:W-:Y:S04]  /*2230*/  LDSM.16.MT88.4 R32, [R10+0x2000] ;  /* 0x002000000a20783b */ /* 0x000fe80000004200 */
[----:B------:R-:W0:Y:S04]  /*2240*/  LDSM.16.M88.4 R40, [R9+UR4] ;  /* 0x000000040928783b */ /* 0x000e280008000200 */
[----:B------:R-:W1:Y:S04]  /*2250*/  LDSM.16.MT88.4 R44, [R10+0x2200] ;  /* 0x002200000a2c783b */ /* 0x000e680000004200 */
[----:B------:R-:W-:Y:S01]  /*2260*/  LDSM.16.M88.4 R36, [R12+UR4] ;  /* 0x000000040c24783b */ /* 0x000fe20008000200 */
[----:B0-----:R-:W-:Y:S03]  /*2270*/  HMMA.16816.F32.BF16 R48, R32, R40, R48 ;  /* 0x000000282030723c */ /* 0x001fe60000041830 */
[----:B------:R-:W0:-:S15]  /*2280*/  LDSM.16.MT88.4 R32, [R10+0x2400] ;  /* 0x002400000a20783b */ /* 0x000e1e0000004200 */
[----:B------:R-:W-:-:S06]  /*2290*/  NOP ;  /* 0x0000000000007918 */ /* 0x000fcc0000000000 */
[----:B-1----:R-:W-:Y:S01]  /*22a0*/  HMMA.16816.F32.BF16 R48, R44, R42, R48 ;  /* 0x0000002a2c30723c */ /* 0x002fe20000041830 */
[----:B------:R-:W1:Y:S04]  /*22b0*/  LDSM.16.MT88.4 R40, [R10+0x2600] ;  /* 0x002600000a28783b */ /* 0x000e680000004200 */
[----:B------:R-:W-:-:S15]  /*22c0*/  LDSM.16.M88.4 R44, [R9+UR4+0x80] ;  /* 0x00008004092c783b */ /* 0x000fde0008000200 */
[----:B------:R-:W-:-:S04]  /*22d0*/  NOP ;  /* 0x0000000000007918 */ /* 0x000fc80000000000 */
[----:B0-----:R-:W-:Y:S01]  /*22e0*/  HMMA.16816.F32.BF16 R48, R32, R36, R48 ;  /* 0x000000242030723c */ /* 0x001fe20000041830 */
[----:B------:R-:W0:-:S15]  /*22f0*/  LDSM.16.MT88.4 R32, [R10+0x2800] ;  /* 0x002800000a20783b */ /* 0x000e1e0000004200 */
[----:B------:R-:W-:-:S08]  /*2300*/  NOP ;  /* 0x0000000000007918 */ /* 0x000fd00000000000 */
        /* <DEDUP_REMOVED lines=8> */
[----:B------:R-:W1:Y:S01]  /*2390*/  LDSM.16.MT88.4 R36, [R10+0x2e00] ;  /* 0x002e00000a24783b */ /* 0x000e620000004200 */
[----:B------:R-:W-:-:S05]  /*23a0*/  VIADD R54, R54, 0xffffffff ;  /* 0xffffffff36367836 */ /* 0x000fca0000000000 */
[----:B------:R-:W-:-:S15]  /*23b0*/  ISETP.NE.U32.AND P0, PT, R54, RZ, PT ;  /* 0x000000ff3600720c */ /* 0x000fde0003f05070 */
[----:B------:R-:W-:-:S02]  /*23c0*/  NOP ;  /* 0x0000000000007918 */ /* 0x000fc40000000000 */
[----:B0-----:R-:W-:Y:S01]  /*23d0*/  HMMA.16816.F32.BF16 R32, R40, R48, R32 ;  /* 0x000000302820723c */ /* 0x001fe20000041820 */
[----:B------:R-:W-:Y:S01]  /*23e0*/  IMAD.WIDE R22, R15, 0x2, R22 ;  /* 0x000000020f167825 */ /* 0x000fe200078e0216 */
[----:B------:R-:W-:-:S03]  /*23f0*/  UIADD3 UR5, UR5, -0x80, URZ ;  /* 0xffffff8005057890 */ /* 0x000fc6000fffe03f */
[----:B------:R-:W-:-:S04]  /*2400*/  IMAD.WIDE R26, R15, 0x2, R26 ;  /* 0x000000020f1a7825 */ /* 0x000fc800078e021a */
[----:B------:R-:W-:-:S04]  /*2410*/  IMAD.WIDE R28, R15, 0x2, R28 ;  /* 0x000000020f1c7825 */ /* 0x000fc800078e021c */
[----:B------:R-:W-:-:S04]  /*2420*/  IMAD.WIDE R24, R15, 0x2, R24 ;  /* 0x000000020f187825 */ /* 0x000fc800078e0218 */
[----:B------:R-:W-:-:S04]  /*2430*/  IMAD.WIDE R86, R15, 0x2, R86 ;  /* 0x000000020f567825 */ /* 0x000fc800078e0256 */
[----:B------:R-:W-:-:S03]  /*2440*/  IMAD.WIDE R84, R15, 0x2, R84 ;  /* 0x000000020f547825 */ /* 0x000fc600078e0254 */
[----:B-1----:R-:W-:Y:S01]  /*2450*/  HMMA.16816.F32.BF16 R48, R36, R50, R32 ;  /* 0x000000322430723c */ /* 0x002fe20000041820 */
[----:B------:R-:W-:-:S04]  /*2460*/  IMAD.WIDE R82, R15, 0x2, R82 ;  /* 0x000000020f527825 */ /* 0x000fc800078e0252 */
[----:B------:R-:W-:-:S04]  /*2470*/  IMAD.WIDE R80, R15, 0x2, R80 ;  /* 0x000000020f507825 */ /* 0x000fc800078e0250 */
[----:B------:R-:W-:-:S04]  /*2480*/  IMAD.WIDE R76, R15, 0x2, R76 ;  /* 0x000000020f4c7825 */ /* 0x000fc800078e024c */
[----:B------:R-:W-:-:S04]  /*2490*/  IMAD.WIDE R74, R15, 0x2, R74 ;  /* 0x000000020f4a7825 */ /* 0x000fc800078e024a */
[----:B------:R-:W-:-:S04]  /*24a0*/  IMAD.WIDE R72, R15, 0x2, R72 ;  /* 0x000000020f487825 */ /* 0x000fc800078e0248 */
[----:B------:R-:W-:-:S04]  /*24b0*/  IMAD.WIDE R70, R15, 0x2, R70 ;  /* 0x000000020f467825 */ /* 0x000fc800078e0246 */
[----:B------:R-:W-:-:S04]  /*24c0*/  IMAD.WIDE R68, R15, 0x2, R68 ;  /* 0x000000020f447825 */ /* 0x000fc800078e0244 */
[----:B------:R-:W-:-:S04]  /*24d0*/  IMAD.WIDE R66, R15, 0x2, R66 ;  /* 0x000000020f427825 */ /* 0x000fc800078e0242 */
[----:B------:R-:W-:Y:S02]  /*24e0*/  IMAD.MOV.U32 R46, RZ, RZ, R22 ;  /* 0x000000ffff2e7224 */ /* 0x000fe400078e0016 */
[----:B------:R-:W-:Y:S02]  /*24f0*/  IMAD.MOV.U32 R93, RZ, RZ, R23 ;  /* 0x000000ffff5d7224 */ /* 0x000fe400078e0017 */
[----:B------:R-:W-:-:S04]  /*2500*/  IMAD.WIDE R52, R15, 0x2, R52 ;  /* 0x000000020f347825 */ /* 0x000fc800078e0234 */
[----:B------:R-:W-:Y:S02]  /*2510*/  IMAD.MOV.U32 R34, RZ, RZ, R26 ;  /* 0x000000ffff227224 */ /* 0x000fe400078e001a */
[----:B------:R-:W-:Y:S02]  /*2520*/  IMAD.MOV.U32 R35, RZ, RZ, R27 ;  /* 0x000000ffff237224 */ /* 0x000fe400078e001b */
[----:B------:R-:W-:Y:S02]  /*2530*/  IMAD.MOV.U32 R32, RZ, RZ, R28 ;  /* 0x000000ffff207224 */ /* 0x000fe400078e001c */
[----:B------:R-:W-:Y:S02]  /*2540*/  IMAD.MOV.U32 R33, RZ, RZ, R29 ;  /* 0x000000ffff217224 */ /* 0x000fe400078e001d */
[----:B------:R-:W-:-:S04]  /*2550*/  IMAD.WIDE R30, R15, 0x2, R30 ;  /* 0x000000020f1e7825 */ /* 0x000fc800078e021e */
[----:B------:R-:W-:-:S04]  /*2560*/  IMAD.WIDE R78, R19, 0x2, R78 ;  /* 0x00000002134e7825 */ /* 0x000fc800078e024e */
[----:B------:R-:W-:Y:S02]  /*2570*/  IMAD.MOV.U32 R36, RZ, RZ, R24 ;  /* 0x000000ffff247224 */ /* 0x000fe400078e0018 */
[----:B------:R-:W-:Y:S01]  /*2580*/  IMAD.MOV.U32 R37, RZ, RZ, R25 ;  /* 0x000000ffff257224 */ /* 0x000fe200078e0019 */
[----:B------:R-:W-:Y:S06]  /*2590*/  @P0 BRA `(.L_x_1) ;  /* 0xfffffff400580947 */ /* 0x000fec000383ffff */
[----:B------:R-:W-:Y:S02]  /*25a0*/  F2FP.BF16.F32.PACK_AB R50, R51, R50 ;  /* 0x000000323332723e */ /* 0x000fe400000010ff */
[----:B------:R-:W-:-:S07]  /*25b0*/  F2FP.BF16.F32.PACK_AB R48, R49, R48 ;  /* 0x000000303130723e */ /* 0x000fce00000010ff */
.L_x_0:
[----:B------:R-:W0:Y:S01]  /*25c0*/  S2R R7, SR_TID.X ;  /* 0x0000000000077919 */ /* 0x000e220000002100 */
[----:B------:R-:W1:Y:S01]  /*25d0*/  S2UR UR5, SR_CgaCtaId ;  /* 0x00000000000579c3 */ /* 0x000e620000008800 */
[----:B------:R-:W-:Y:S01]  /*25e0*/  LOP3.LUT R8, R3, 0x300, RZ, 0xc0, !PT ;  /* 0x0000030003087812 */ /* 0x000fe200078ec0ff */
[----:B------:R-:W-:-:S06]  /*25f0*/  UMOV UR4, 0x400 ;  /* 0x0000040000047882 */ /* 0x000fcc0000000000 */
[----:B------:R-:W-:Y:S01]  /*2600*/  BAR.SYNC.DEFER_BLOCKING 0x0 ;  /* 0x0000000000007b1d */ /* 0x000fe20000010000 */
[----:B------:R-:W-:Y:S02]  /*2610*/  PRMT R12, R48, 0x7632, R12 ;  /* 0x00007632300c7816 */ /* 0x000fe4000000000c */
[----:B------:R-:W-:-:S03]  /*2620*/  PRMT R13, R50, 0x7632, R13 ;  /* 0x00007632320d7816 */ /* 0x000fc6000000000d */
[----:B------:R-:W-:Y:S02]  /*2630*/  ULDC.64 UR8, c[0x0][0x228] ;  /* 0x00008a0000087ab9 */ /* 0x000fe40000000a00 */
[----:B------:R-:W-:Y:S01]  /*2640*/  ISETP.GE.AND P0, PT, R0, UR8, PT ;  /* 0x0000000800007c0c */ /* 0x000fe2000bf06270 */
[----:B------:R-:W-:Y:S01]  /*2650*/  ULDC UR8, c[0x0][0x248] ;  /* 0x0000920000087ab9 */ /* 0x000fe20000000800 */
[----:B-1----:R-:W-:Y:S01]  /*2660*/  ULEA UR4, UR5, UR4, 0x18 ;  /* 0x0000000405047291 */ /* 0x002fe2000f8ec03f */
[----:B0-----:R-:W-:Y:S01]  /*2670*/  SHF.R.U32.HI R6, RZ, 0x5, R7 ;  /* 0x00000005ff067819 */ /* 0x001fe20000011607 */
[----:B------:R-:W-:-:S03]  /*2680*/  IMAD.SHL.U32 R3, R7, 0x4, RZ ;  /* 0x0000000407037824 */ /* 0x000fc600078e00ff */
[----:B------:R-:W-:Y:S02]  /*2690*/  LOP3.LUT R6, R6, 0x2, RZ, 0xc0, !PT ;  /* 0x0000000206067812 */ /* 0x000fe400078ec0ff */
[----:B------:R-:W-:Y:S02]  /*26a0*/  LOP3.LUT R8, R8, 0x7c, R3, 0xf8, !PT ;  /* 0x0000007c08087812 */ /* 0x000fe400078ef803 */
[--C-:B------:R-:W-:Y:S02]  /*26b0*/  LOP3.LUT R6, R6, 0x1c, R7.reuse, 0xf8, !PT ;  /* 0x0000001c06067812 */ /* 0x100fe400078ef807 */
[----:B------:R-:W-:Y:S02]  /*26c0*/  LOP3.LUT R10, R8, 0xe0, R7, 0x78, !PT ;  /* 0x000000e0080a7812 */ /* 0x000fe400078e7807 */
[----:B------:R-:W-:-:S04]  /*26d0*/  LOP3.LUT R3, R6, 0x80, R3, 0xf8, !PT ;  /* 0x0000008006037812 */ /* 0x000fc800078ef803 */
[----:B------:R-:W-:Y:S02]  /*26e0*/  LOP3.LUT R6, R3, R4, RZ, 0xfc, !PT ;  /* 0x0000000403067212 */ /* 0x000fe400078efcff */
[C---:B------:R-:W-:Y:S02]  /*26f0*/  LOP3.LUT R3, R5.reuse, 0x10, R2, 0xfe, !PT ;  /* 0x0000001005037812 */ /* 0x040fe400078efe02 */
[C---:B------:R-:W-:Y:S01]  /*2700*/  LOP3.LUT R7, R6.reuse, 0x40, RZ, 0x3c, !PT ;  /* 0x0000004006077812 */ /* 0x040fe200078e3cff */
[----:B------:R0:W-:Y:S01]  /*2710*/  STS.U16 [R6+UR4], R48 ;  /* 0x0000003006007988 */ /* 0x0001e20008000404 */
[C---:B------:R-:W-:Y:S02]  /*2720*/  LOP3.LUT R8, R6.reuse, 0x20, RZ, 0x3c, !PT ;  /* 0x0000002006087812 */ /* 0x040fe400078e3cff */
[----:B------:R-:W-:Y:S01]  /*2730*/  LOP3.LUT R9, R6, 0x60, RZ, 0x3c, !PT ;  /* 0x0000006006097812 */ /* 0x000fe200078e3cff */
[----:B------:R1:W-:Y:S01]  /*2740*/  STS.U16 [R7+UR4+0x200], R12 ;  /* 0x0002000c07007988 */ /* 0x0003e20008000404 */
[----:B------:R-:W-:Y:S01]  /*2750*/  LOP3.LUT R2, R5, R2, RZ, 0xfc, !PT ;  /* 0x0000000205027212 */ /* 0x000fe200078efcff */
[----:B------:R-:W-:-:S02]  /*2760*/  IMAD R5, R3, UR8, RZ ;  /* 0x0000000803057c24 */ /* 0x000fc4000f8e02ff */
[----:B------:R-:W-:Y:S01]  /*2770*/  STS.U16 [R8+UR4+0x100], R50 ;  /* 0x0001003208007988 */ /* 0x000fe20008000404 */
[----:B------:R-:W-:Y:S02]  /*2780*/  ISETP.LT.AND P1, PT, R2, UR9, !P0 ;  /* 0x0000000902007c0c */ /* 0x000fe4000c721270 */
[----:B------:R-:W-:Y:S01]  /*2790*/  ISETP.LT.AND P0, PT, R3, UR9, !P0 ;  /* 0x0000000903007c0c */ /* 0x000fe2000c701270 */
[----:B------:R-:W-:Y:S01]  /*27a0*/  STS.U16 [R9+UR4+0x300], R13 ;  /* 0x0003000d09007988 */ /* 0x000fe20008000404 */
[----:B------:R-:W-:Y:S06]  /*27b0*/  BAR.SYNC.DEFER_BLOCKING 0x0 ;  /* 0x0000000000007b1d */ /* 0x000fec0000010000 */
[----:B------:R-:W2:Y:S01]  /*27c0*/  LDS R11, [R10+UR4] ;  /* 0x000000040a0b7984 */ /* 0x000ea20008000800 */
[----:B------:R-:W-:-:S02]  /*27d0*/  ULDC UR4, c[0x0][0x244] ;  /* 0x0000910000047ab9 */ /* 0x000fc40000000800 */
[----:B------:R-:W-:Y:S01]  /*27e0*/  IMAD R4, R0, UR4, RZ ;  /* 0x0000000400047c24 */ /* 0x000fe2000f8e02ff */
[----:B------:R-:W-:Y:S01]  /*27f0*/  ULDC.64 UR4, c[0x0][0x220] ;  /* 0x0000880000047ab9 */ /* 0x000fe20000000a00 */
[----:B------:R-:W-:-:S03]  /*2800*/  IMAD R0, R2, UR8, RZ ;  /* 0x0000000802007c24 */ /* 0x000fc6000f8e02ff */
[----:B0-----:R-:W-:-:S04]  /*2810*/  LEA R6, P2, R4, UR4, 0x1 ;  /* 0x0000000404067c11 */ /* 0x001fc8000f8408ff */
[----:B-1----:R-:W-:Y:S02]  /*2820*/  LEA.HI.X.SX32 R7, R4, UR5, 0x1, P2 ;  /* 0x0000000504077c11 */ /* 0x002fe400090f0eff */
[CC--:B------:R-:W-:Y:S02]  /*2830*/  LEA R2, P2, R0.reuse, R6.reuse, 0x1 ;  /* 0x0000000600027211 */ /* 0x0c0fe400078408ff */
[C---:B------:R-:W-:Y:S02]  /*2840*/  LEA R4, P3, R5.reuse, R6, 0x1 ;  /* 0x0000000605047211 */ /* 0x040fe400078608ff */
[-C--:B------:R-:W-:Y:S02]  /*2850*/  LEA.HI.X.SX32 R3, R0, R7.reuse, 0x1, P2 ;  /* 0x0000000700037211 */ /* 0x080fe400010f0eff */
[----:B------:R-:W-:-:S03]  /*2860*/  LEA.HI.X.SX32 R5, R5, R7, 0x1, P3 ;  /* 0x0000000705057211 */ /* 0x000fc600018f0eff */
[----:B--2---:R0:W-:Y:S01]  /*2870*/  @P1 STG.E.U16 desc[UR6][R2.64], R11 ;  /* 0x0000000b02001986 */ /* 0x0041e2000c101506 */
[----:B------:R-:W-:Y:S05]  /*2880*/  @!P0 EXIT ;  /* 0x000000000000894d */ /* 0x000fea0003800000 */
[----:B0-----:R-:W-:-:S05]  /*2890*/  PRMT R2, R11, 0x7632, R2 ;  /* 0x000076320b027816 */ /* 0x001fca0000000002 */
[----:B------:R-:W-:Y:S01]  /*28a0*/  STG.E.U16 desc[UR6][R4.64], R2 ;  /* 0x0000000204007986 */ /* 0x000fe2000c101506 */
[----:B------:R-:W-:Y:S05]  /*28b0*/  EXIT ;  /* 0x000000000000794d */ /* 0x000fea0003800000 */
.L_x_2:
[----:B------:R-:W-:-:S00]  /*28c0*/  BRA `(.L_x_2) ;  /* 0xfffffffc00fc7947 */ /* 0x000fc0000383ffff */
[----:B------:R-:W-:-:S00]  /*28d0*/  NOP ;  /* 0x0000000000007918 */ /* 0x000fc00000000000 */
        /* <DEDUP_REMOVED lines=10> */
.L_x_3:


//--------------------- .nv.shared.matmul_kernel  --------------------------
	.section	.nv.shared.matmul_kernel,"aw",@nobits
	.sectionflags	@""
	.align	16
	.zero		1024


//--------------------- .nv.shared.reserved.0     --------------------------
	.section	.nv.shared.reserved.0,"aw",@nobits
	.weak		__nv_reservedSMEM_offset_0_alias
	.size		__nv_reservedSMEM_offset_0_alias, 0, 0
	.other		__nv_reservedSMEM_offset_0_alias,@"STO_CUDA_RESERVED_SHARED STV_DEFAULT"
__nv_reservedSMEM_offset_0_alias:
	.zero		0


//--------------------- .nv.constant0.matmul_kernel --------------------------
	.section	.nv.constant0.matmul_kernel,"a",@progbits
	.sectionflags	@""
	.align	4
.nv.constant0.matmul_kernel:
	.zero		608


//--------------------- SYMBOLS --------------------------

	.type		.nv.reservedSmem.offset0,@object
	.size		.nv.reservedSmem.offset0,0x4
